//
// Generated by NVIDIA NVVM Compiler
//
// Compiler Build ID: CL-36424714
// Cuda compilation tools, release 13.0, V13.0.88
// Based on NVVM 20.0.0
//

.version 9.0
.target sm_100
.address_size 64

	// .globl	_Z14kernel_forwardIfEviiiPKT_S2_S2_S2_PS0_

.visible .entry _Z14kernel_forwardIfEviiiPKT_S2_S2_S2_PS0_(
	.param .u32 _Z14kernel_forwardIfEviiiPKT_S2_S2_S2_PS0__param_0,
	.param .u32 _Z14kernel_forwardIfEviiiPKT_S2_S2_S2_PS0__param_1,
	.param .u32 _Z14kernel_forwardIfEviiiPKT_S2_S2_S2_PS0__param_2,
	.param .u64 .ptr .align 1 _Z14kernel_forwardIfEviiiPKT_S2_S2_S2_PS0__param_3,
	.param .u64 .ptr .align 1 _Z14kernel_forwardIfEviiiPKT_S2_S2_S2_PS0__param_4,
	.param .u64 .ptr .align 1 _Z14kernel_forwardIfEviiiPKT_S2_S2_S2_PS0__param_5,
	.param .u64 .ptr .align 1 _Z14kernel_forwardIfEviiiPKT_S2_S2_S2_PS0__param_6,
	.param .u64 .ptr .align 1 _Z14kernel_forwardIfEviiiPKT_S2_S2_S2_PS0__param_7
)
{
	.reg .pred 	%p<6>;
	.reg .b32 	%r<47>;
	.reg .b32 	%f<167>;
	.reg .b64 	%rd<30>;

	ld.param.u32 	%r12, [_Z14kernel_forwardIfEviiiPKT_S2_S2_S2_PS0__param_1];
	ld.param.u32 	%r13, [_Z14kernel_forwardIfEviiiPKT_S2_S2_S2_PS0__param_2];
	ld.param.u64 	%rd4, [_Z14kernel_forwardIfEviiiPKT_S2_S2_S2_PS0__param_3];
	ld.param.u64 	%rd5, [_Z14kernel_forwardIfEviiiPKT_S2_S2_S2_PS0__param_4];
	ld.param.u64 	%rd6, [_Z14kernel_forwardIfEviiiPKT_S2_S2_S2_PS0__param_5];
	ld.param.u64 	%rd7, [_Z14kernel_forwardIfEviiiPKT_S2_S2_S2_PS0__param_6];
	ld.param.u64 	%rd8, [_Z14kernel_forwardIfEviiiPKT_S2_S2_S2_PS0__param_7];
	cvta.to.global.u64 	%rd9, %rd6;
	cvta.to.global.u64 	%rd10, %rd8;
	cvta.to.global.u64 	%rd11, %rd7;
	cvta.to.global.u64 	%rd12, %rd4;
	cvta.to.global.u64 	%rd13, %rd5;
	mov.u32 	%r14, %ctaid.x;
	mov.u32 	%r15, %tid.x;
	mul.lo.s32 	%r16, %r12, %r14;
	mad.lo.s32 	%r17, %r16, %r13, %r15;
	mul.wide.u32 	%rd14, %r15, 4;
	add.s64 	%rd15, %rd13, %rd14;
	ld.global.nc.f32 	%f1, [%rd15];
	add.s64 	%rd16, %rd12, %rd14;
	ld.global.nc.f32 	%f2, [%rd16];
	mul.wide.s32 	%rd17, %r17, 4;
	add.s64 	%rd1, %rd9, %rd17;
	add.s64 	%rd2, %rd11, %rd17;
	add.s64 	%rd3, %rd10, %rd17;
	ld.global.nc.f32 	%f163, [%rd2];
	st.global.f32 	[%rd3], %f163;
	setp.lt.s32 	%p1, %r12, 2;
	@%p1 bra 	$L__BB0_7;
	ld.global.nc.f32 	%f161, [%rd1];
	add.s32 	%r1, %r12, -1;
	setp.eq.s32 	%p2, %r12, 2;
	mov.f32 	%f165, 0f3F800000;
	mov.b32 	%r46, 1;
	@%p2 bra 	$L__BB0_5;
	and.b32  	%r20, %r1, -2;
	neg.s32 	%r45, %r20;
	shl.b32 	%r3, %r13, 1;
	mov.f32 	%f165, 0f3F800000;
	mov.b32 	%r44, 0;
	mul.wide.s32 	%rd22, %r13, 4;
	mov.u32 	%r43, %r13;
$L__BB0_3:
	mul.wide.s32 	%rd18, %r43, 4;
	add.s64 	%rd19, %rd1, %rd18;
	ld.global.nc.f32 	%f16, [%rd19];
	add.s64 	%rd20, %rd2, %rd18;
	ld.global.nc.f32 	%f17, [%rd20];
	add.f32 	%f18, %f1, %f16;
	max.f32 	%f19, %f161, %f18;
	sub.f32 	%f20, %f161, %f19;
	fma.rn.f32 	%f21, %f20, 0f3BBB989D, 0f3F000000;
	cvt.sat.f32.f32 	%f22, %f21;
	mov.f32 	%f23, 0f4B400001;
	mov.f32 	%f24, 0f437C0000;
	fma.rm.f32 	%f25, %f22, %f24, %f23;
	add.f32 	%f26, %f25, 0fCB40007F;
	neg.f32 	%f27, %f26;
	fma.rn.f32 	%f28, %f20, 0f3FB8AA3B, %f27;
	fma.rn.f32 	%f29, %f20, 0f32A57060, %f28;
	mov.b32 	%r21, %f25;
	shl.b32 	%r22, %r21, 23;
	mov.b32 	%f30, %r22;
	ex2.approx.ftz.f32 	%f31, %f29;
	mul.f32 	%f32, %f31, %f30;
	sub.f32 	%f33, %f18, %f19;
	fma.rn.f32 	%f34, %f33, 0f3BBB989D, 0f3F000000;
	cvt.sat.f32.f32 	%f35, %f34;
	fma.rm.f32 	%f36, %f35, %f24, %f23;
	add.f32 	%f37, %f36, 0fCB40007F;
	neg.f32 	%f38, %f37;
	fma.rn.f32 	%f39, %f33, 0f3FB8AA3B, %f38;
	fma.rn.f32 	%f40, %f33, 0f32A57060, %f39;
	mov.b32 	%r23, %f36;
	shl.b32 	%r24, %r23, 23;
	mov.b32 	%f41, %r24;
	ex2.approx.ftz.f32 	%f42, %f40;
	mul.f32 	%f43, %f42, %f41;
	mul.f32 	%f44, %f17, %f43;
	fma.rn.f32 	%f45, %f163, %f32, %f44;
	fma.rn.f32 	%f46, %f165, %f32, %f43;
	div.rn.f32 	%f47, %f45, %f46;
	add.s64 	%rd21, %rd3, %rd18;
	st.global.f32 	[%rd21], %f47;
	add.f32 	%f48, %f2, %f161;
	max.f32 	%f49, %f48, %f16;
	sub.f32 	%f50, %f48, %f49;
	fma.rn.f32 	%f51, %f50, 0f3BBB989D, 0f3F000000;
	cvt.sat.f32.f32 	%f52, %f51;
	fma.rm.f32 	%f53, %f52, %f24, %f23;
	add.f32 	%f54, %f53, 0fCB40007F;
	neg.f32 	%f55, %f54;
	fma.rn.f32 	%f56, %f50, 0f3FB8AA3B, %f55;
	fma.rn.f32 	%f57, %f50, 0f32A57060, %f56;
	mov.b32 	%r25, %f53;
	shl.b32 	%r26, %r25, 23;
	mov.b32 	%f58, %r26;
	ex2.approx.ftz.f32 	%f59, %f57;
	mul.f32 	%f60, %f59, %f58;
	sub.f32 	%f61, %f16, %f49;
	fma.rn.f32 	%f62, %f61, 0f3BBB989D, 0f3F000000;
	cvt.sat.f32.f32 	%f63, %f62;
	fma.rm.f32 	%f64, %f63, %f24, %f23;
	add.f32 	%f65, %f64, 0fCB40007F;
	neg.f32 	%f66, %f65;
	fma.rn.f32 	%f67, %f61, 0f3FB8AA3B, %f66;
	fma.rn.f32 	%f68, %f61, 0f32A57060, %f67;
	mov.b32 	%r27, %f64;
	shl.b32 	%r28, %r27, 23;
	mov.b32 	%f69, %r28;
	ex2.approx.ftz.f32 	%f70, %f68;
	mul.f32 	%f71, %f70, %f69;
	mul.f32 	%f72, %f17, %f71;
	fma.rn.f32 	%f73, %f163, %f60, %f72;
	fma.rn.f32 	%f74, %f165, %f60, %f71;
	add.s64 	%rd23, %rd19, %rd22;
	ld.global.nc.f32 	%f75, [%rd23];
	add.s64 	%rd24, %rd20, %rd22;
	ld.global.nc.f32 	%f76, [%rd24];
	add.f32 	%f77, %f1, %f75;
	max.f32 	%f78, %f49, %f77;
	sub.f32 	%f79, %f49, %f78;
	fma.rn.f32 	%f80, %f79, 0f3BBB989D, 0f3F000000;
	cvt.sat.f32.f32 	%f81, %f80;
	fma.rm.f32 	%f82, %f81, %f24, %f23;
	add.f32 	%f83, %f82, 0fCB40007F;
	neg.f32 	%f84, %f83;
	fma.rn.f32 	%f85, %f79, 0f3FB8AA3B, %f84;
	fma.rn.f32 	%f86, %f79, 0f32A57060, %f85;
	mov.b32 	%r29, %f82;
	shl.b32 	%r30, %r29, 23;
	mov.b32 	%f87, %r30;
	ex2.approx.ftz.f32 	%f88, %f86;
	mul.f32 	%f89, %f88, %f87;
	sub.f32 	%f90, %f77, %f78;
	fma.rn.f32 	%f91, %f90, 0f3BBB989D, 0f3F000000;
	cvt.sat.f32.f32 	%f92, %f91;
	fma.rm.f32 	%f93, %f92, %f24, %f23;
	add.f32 	%f94, %f93, 0fCB40007F;
	neg.f32 	%f95, %f94;
	fma.rn.f32 	%f96, %f90, 0f3FB8AA3B, %f95;
	fma.rn.f32 	%f97, %f90, 0f32A57060, %f96;
	mov.b32 	%r31, %f93;
	shl.b32 	%r32, %r31, 23;
	mov.b32 	%f98, %r32;
	ex2.approx.ftz.f32 	%f99, %f97;
	mul.f32 	%f100, %f99, %f98;
	mul.f32 	%f101, %f76, %f100;
	fma.rn.f32 	%f102, %f73, %f89, %f101;
	fma.rn.f32 	%f103, %f74, %f89, %f100;
	div.rn.f32 	%f104, %f102, %f103;
	add.s64 	%rd25, %rd21, %rd22;
	st.global.f32 	[%rd25], %f104;
	add.f32 	%f105, %f2, %f49;
	max.f32 	%f161, %f105, %f75;
	sub.f32 	%f106, %f105, %f161;
	fma.rn.f32 	%f107, %f106, 0f3BBB989D, 0f3F000000;
	cvt.sat.f32.f32 	%f108, %f107;
	fma.rm.f32 	%f109, %f108, %f24, %f23;
	add.f32 	%f110, %f109, 0fCB40007F;
	neg.f32 	%f111, %f110;
	fma.rn.f32 	%f112, %f106, 0f3FB8AA3B, %f111;
	fma.rn.f32 	%f113, %f106, 0f32A57060, %f112;
	mov.b32 	%r33, %f109;
	shl.b32 	%r34, %r33, 23;
	mov.b32 	%f114, %r34;
	ex2.approx.ftz.f32 	%f115, %f113;
	mul.f32 	%f116, %f115, %f114;
	sub.f32 	%f117, %f75, %f161;
	fma.rn.f32 	%f118, %f117, 0f3BBB989D, 0f3F000000;
	cvt.sat.f32.f32 	%f119, %f118;
	fma.rm.f32 	%f120, %f119, %f24, %f23;
	add.f32 	%f121, %f120, 0fCB40007F;
	neg.f32 	%f122, %f121;
	fma.rn.f32 	%f123, %f117, 0f3FB8AA3B, %f122;
	fma.rn.f32 	%f124, %f117, 0f32A57060, %f123;
	mov.b32 	%r35, %f120;
	shl.b32 	%r36, %r35, 23;
	mov.b32 	%f125, %r36;
	ex2.approx.ftz.f32 	%f126, %f124;
	mul.f32 	%f127, %f126, %f125;
	mul.f32 	%f128, %f76, %f127;
	fma.rn.f32 	%f163, %f73, %f116, %f128;
	fma.rn.f32 	%f165, %f74, %f116, %f127;
	add.s32 	%r45, %r45, 2;
	add.s32 	%r44, %r44, 2;
	add.s32 	%r43, %r43, %r3;
	setp.ne.s32 	%p3, %r45, 0;
	@%p3 bra 	$L__BB0_3;
	add.s32 	%r46, %r44, 1;
$L__BB0_5:
	and.b32  	%r37, %r1, 1;
	setp.eq.b32 	%p4, %r37, 1;
	not.pred 	%p5, %p4;
	@%p5 bra 	$L__BB0_7;
	mul.lo.s32 	%r38, %r46, %r13;
	mul.wide.s32 	%rd26, %r38, 4;
	add.s64 	%rd27, %rd1, %rd26;
	ld.global.nc.f32 	%f129, [%rd27];
	add.s64 	%rd28, %rd2, %rd26;
	ld.global.nc.f32 	%f130, [%rd28];
	add.f32 	%f131, %f1, %f129;
	max.f32 	%f132, %f161, %f131;
	sub.f32 	%f133, %f161, %f132;
	fma.rn.f32 	%f134, %f133, 0f3BBB989D, 0f3F000000;
	cvt.sat.f32.f32 	%f135, %f134;
	mov.f32 	%f136, 0f4B400001;
	mov.f32 	%f137, 0f437C0000;
	fma.rm.f32 	%f138, %f135, %f137, %f136;
	add.f32 	%f139, %f138, 0fCB40007F;
	neg.f32 	%f140, %f139;
	fma.rn.f32 	%f141, %f133, 0f3FB8AA3B, %f140;
	fma.rn.f32 	%f142, %f133, 0f32A57060, %f141;
	mov.b32 	%r39, %f138;
	shl.b32 	%r40, %r39, 23;
	mov.b32 	%f143, %r40;
	ex2.approx.ftz.f32 	%f144, %f142;
	mul.f32 	%f145, %f144, %f143;
	sub.f32 	%f146, %f131, %f132;
	fma.rn.f32 	%f147, %f146, 0f3BBB989D, 0f3F000000;
	cvt.sat.f32.f32 	%f148, %f147;
	fma.rm.f32 	%f149, %f148, %f137, %f136;
	add.f32 	%f150, %f149, 0fCB40007F;
	neg.f32 	%f151, %f150;
	fma.rn.f32 	%f152, %f146, 0f3FB8AA3B, %f151;
	fma.rn.f32 	%f153, %f146, 0f32A57060, %f152;
	mov.b32 	%r41, %f149;
	shl.b32 	%r42, %r41, 23;
	mov.b32 	%f154, %r42;
	ex2.approx.ftz.f32 	%f155, %f153;
	mul.f32 	%f156, %f155, %f154;
	mul.f32 	%f157, %f130, %f156;
	fma.rn.f32 	%f158, %f163, %f145, %f157;
	fma.rn.f32 	%f159, %f165, %f145, %f156;
	div.rn.f32 	%f160, %f158, %f159;
	add.s64 	%rd29, %rd3, %rd26;
	st.global.f32 	[%rd29], %f160;
$L__BB0_7:
	ret;

}
	// .globl	_Z15kernel_backwardIfEviiiPKT_S2_S2_S2_S2_PS0_S3_S3_S3_
.visible .entry _Z15kernel_backwardIfEviiiPKT_S2_S2_S2_S2_PS0_S3_S3_S3_(
	.param .u32 _Z15kernel_backwardIfEviiiPKT_S2_S2_S2_S2_PS0_S3_S3_S3__param_0,
	.param .u32 _Z15kernel_backwardIfEviiiPKT_S2_S2_S2_S2_PS0_S3_S3_S3__param_1,
	.param .u32 _Z15kernel_backwardIfEviiiPKT_S2_S2_S2_S2_PS0_S3_S3_S3__param_2,
	.param .u64 .ptr .align 1 _Z15kernel_backwardIfEviiiPKT_S2_S2_S2_S2_PS0_S3_S3_S3__param_3,
	.param .u64 .ptr .align 1 _Z15kernel_backwardIfEviiiPKT_S2_S2_S2_S2_PS0_S3_S3_S3__param_4,
	.param .u64 .ptr .align 1 _Z15kernel_backwardIfEviiiPKT_S2_S2_S2_S2_PS0_S3_S3_S3__param_5,
	.param .u64 .ptr .align 1 _Z15kernel_backwardIfEviiiPKT_S2_S2_S2_S2_PS0_S3_S3_S3__param_6,
	.param .u64 .ptr .align 1 _Z15kernel_backwardIfEviiiPKT_S2_S2_S2_S2_PS0_S3_S3_S3__param_7,
	.param .u64 .ptr .align 1 _Z15kernel_backwardIfEviiiPKT_S2_S2_S2_S2_PS0_S3_S3_S3__param_8,
	.param .u64 .ptr .align 1 _Z15kernel_backwardIfEviiiPKT_S2_S2_S2_S2_PS0_S3_S3_S3__param_9,
	.param .u64 .ptr .align 1 _Z15kernel_backwardIfEviiiPKT_S2_S2_S2_S2_PS0_S3_S3_S3__param_10,
	.param .u64 .ptr .align 1 _Z15kernel_backwardIfEviiiPKT_S2_S2_S2_S2_PS0_S3_S3_S3__param_11
)
{
	.local .align 16 .b8 	__local_depot1[16384];
	.reg .b64 	%SP;
	.reg .b64 	%SPL;
	.reg .pred 	%p<30>;
	.reg .b16 	%rs<7>;
	.reg .b32 	%r<155>;
	.reg .b32 	%f<418>;
	.reg .b64 	%rd<237>;

	mov.u64 	%SPL, __local_depot1;
	ld.param.u32 	%r64, [_Z15kernel_backwardIfEviiiPKT_S2_S2_S2_S2_PS0_S3_S3_S3__param_1];
	ld.param.u32 	%r65, [_Z15kernel_backwardIfEviiiPKT_S2_S2_S2_S2_PS0_S3_S3_S3__param_2];
	ld.param.u64 	%rd30, [_Z15kernel_backwardIfEviiiPKT_S2_S2_S2_S2_PS0_S3_S3_S3__param_3];
	ld.param.u64 	%rd31, [_Z15kernel_backwardIfEviiiPKT_S2_S2_S2_S2_PS0_S3_S3_S3__param_4];
	ld.param.u64 	%rd32, [_Z15kernel_backwardIfEviiiPKT_S2_S2_S2_S2_PS0_S3_S3_S3__param_5];
	ld.param.u64 	%rd33, [_Z15kernel_backwardIfEviiiPKT_S2_S2_S2_S2_PS0_S3_S3_S3__param_6];
	ld.param.u64 	%rd27, [_Z15kernel_backwardIfEviiiPKT_S2_S2_S2_S2_PS0_S3_S3_S3__param_7];
	ld.param.u64 	%rd34, [_Z15kernel_backwardIfEviiiPKT_S2_S2_S2_S2_PS0_S3_S3_S3__param_10];
	ld.param.u64 	%rd35, [_Z15kernel_backwardIfEviiiPKT_S2_S2_S2_S2_PS0_S3_S3_S3__param_11];
	cvta.to.global.u64 	%rd1, %rd33;
	cvta.to.global.u64 	%rd2, %rd32;
	cvta.to.global.u64 	%rd3, %rd35;
	cvta.to.global.u64 	%rd4, %rd34;
	cvta.to.global.u64 	%rd36, %rd30;
	cvta.to.global.u64 	%rd37, %rd31;
	add.u64 	%rd5, %SPL, 0;
	add.u64 	%rd6, %SPL, 4096;
	add.u64 	%rd7, %SPL, 8192;
	add.u64 	%rd8, %SPL, 12288;
	mov.u32 	%r1, %ctaid.x;
	mov.u32 	%r2, %tid.x;
	mul.wide.u32 	%rd42, %r2, 4;
	add.s64 	%rd43, %rd37, %rd42;
	ld.global.nc.f32 	%f1, [%rd43];
	add.s64 	%rd44, %rd36, %rd42;
	ld.global.nc.f32 	%f2, [%rd44];
	mul.lo.s32 	%r66, %r64, %r1;
	mad.lo.s32 	%r67, %r66, %r65, %r2;
	cvt.s64.s32 	%rd9, %r67;
	setp.lt.s32 	%p1, %r64, 1;
	@%p1 bra 	$L__BB1_13;
	and.b32  	%r3, %r64, 15;
	setp.lt.u32 	%p2, %r64, 16;
	mov.b32 	%r134, 0;
	@%p2 bra 	$L__BB1_4;
	and.b32  	%r134, %r64, 2147483632;
	mov.b32 	%r132, 0;
	cvt.u32.u64 	%r70, %rd9;
	mul.wide.s32 	%rd51, %r65, 4;
$L__BB1_3:
	.pragma "nounroll";
	mad.lo.s32 	%r71, %r132, %r65, %r70;
	mul.wide.s32 	%rd45, %r71, 4;
	add.s64 	%rd46, %rd2, %rd45;
	ld.global.nc.f32 	%f40, [%rd46];
	mul.wide.u32 	%rd47, %r132, 4;
	add.s64 	%rd48, %rd5, %rd47;
	add.s64 	%rd49, %rd1, %rd45;
	ld.global.nc.f32 	%f41, [%rd49];
	add.s64 	%rd50, %rd6, %rd47;
	add.s64 	%rd52, %rd46, %rd51;
	ld.global.nc.f32 	%f42, [%rd52];
	add.s64 	%rd53, %rd49, %rd51;
	ld.global.nc.f32 	%f43, [%rd53];
	add.s64 	%rd54, %rd52, %rd51;
	ld.global.nc.f32 	%f44, [%rd54];
	add.s64 	%rd55, %rd53, %rd51;
	ld.global.nc.f32 	%f45, [%rd55];
	add.s64 	%rd56, %rd54, %rd51;
	ld.global.nc.f32 	%f46, [%rd56];
	st.local.v4.f32 	[%rd48], {%f40, %f42, %f44, %f46};
	add.s64 	%rd57, %rd55, %rd51;
	ld.global.nc.f32 	%f47, [%rd57];
	st.local.v4.f32 	[%rd50], {%f41, %f43, %f45, %f47};
	add.s64 	%rd58, %rd56, %rd51;
	ld.global.nc.f32 	%f48, [%rd58];
	add.s64 	%rd59, %rd57, %rd51;
	ld.global.nc.f32 	%f49, [%rd59];
	add.s64 	%rd60, %rd58, %rd51;
	ld.global.nc.f32 	%f50, [%rd60];
	add.s64 	%rd61, %rd59, %rd51;
	ld.global.nc.f32 	%f51, [%rd61];
	add.s64 	%rd62, %rd60, %rd51;
	ld.global.nc.f32 	%f52, [%rd62];
	add.s64 	%rd63, %rd61, %rd51;
	ld.global.nc.f32 	%f53, [%rd63];
	add.s64 	%rd64, %rd62, %rd51;
	ld.global.nc.f32 	%f54, [%rd64];
	st.local.v4.f32 	[%rd48+16], {%f48, %f50, %f52, %f54};
	add.s64 	%rd65, %rd63, %rd51;
	ld.global.nc.f32 	%f55, [%rd65];
	st.local.v4.f32 	[%rd50+16], {%f49, %f51, %f53, %f55};
	add.s64 	%rd66, %rd64, %rd51;
	ld.global.nc.f32 	%f56, [%rd66];
	add.s64 	%rd67, %rd65, %rd51;
	ld.global.nc.f32 	%f57, [%rd67];
	add.s64 	%rd68, %rd66, %rd51;
	ld.global.nc.f32 	%f58, [%rd68];
	add.s64 	%rd69, %rd67, %rd51;
	ld.global.nc.f32 	%f59, [%rd69];
	add.s64 	%rd70, %rd68, %rd51;
	ld.global.nc.f32 	%f60, [%rd70];
	add.s64 	%rd71, %rd69, %rd51;
	ld.global.nc.f32 	%f61, [%rd71];
	add.s64 	%rd72, %rd70, %rd51;
	ld.global.nc.f32 	%f62, [%rd72];
	st.local.v4.f32 	[%rd48+32], {%f56, %f58, %f60, %f62};
	add.s64 	%rd73, %rd71, %rd51;
	ld.global.nc.f32 	%f63, [%rd73];
	st.local.v4.f32 	[%rd50+32], {%f57, %f59, %f61, %f63};
	add.s64 	%rd74, %rd72, %rd51;
	ld.global.nc.f32 	%f64, [%rd74];
	add.s64 	%rd75, %rd73, %rd51;
	ld.global.nc.f32 	%f65, [%rd75];
	add.s64 	%rd76, %rd74, %rd51;
	ld.global.nc.f32 	%f66, [%rd76];
	add.s64 	%rd77, %rd75, %rd51;
	ld.global.nc.f32 	%f67, [%rd77];
	add.s64 	%rd78, %rd76, %rd51;
	ld.global.nc.f32 	%f68, [%rd78];
	add.s64 	%rd79, %rd77, %rd51;
	ld.global.nc.f32 	%f69, [%rd79];
	add.s64 	%rd80, %rd78, %rd51;
	ld.global.nc.f32 	%f70, [%rd80];
	st.local.v4.f32 	[%rd48+48], {%f64, %f66, %f68, %f70};
	add.s64 	%rd81, %rd79, %rd51;
	ld.global.nc.f32 	%f71, [%rd81];
	st.local.v4.f32 	[%rd50+48], {%f65, %f67, %f69, %f71};
	add.s32 	%r132, %r132, 16;
	setp.ne.s32 	%p3, %r132, %r134;
	@%p3 bra 	$L__BB1_3;
$L__BB1_4:
	setp.eq.s32 	%p4, %r3, 0;
	@%p4 bra 	$L__BB1_13;
	and.b32  	%r8, %r64, 7;
	setp.lt.u32 	%p5, %r3, 8;
	@%p5 bra 	$L__BB1_7;
	cvt.u32.u64 	%r72, %rd9;
	mad.lo.s32 	%r73, %r134, %r65, %r72;
	mul.wide.s32 	%rd82, %r73, 4;
	add.s64 	%rd83, %rd2, %rd82;
	ld.global.nc.f32 	%f72, [%rd83];
	mul.wide.u32 	%rd84, %r134, 4;
	add.s64 	%rd85, %rd5, %rd84;
	st.local.f32 	[%rd85], %f72;
	add.s64 	%rd86, %rd1, %rd82;
	ld.global.nc.f32 	%f73, [%rd86];
	add.s64 	%rd87, %rd6, %rd84;
	st.local.f32 	[%rd87], %f73;
	mul.wide.s32 	%rd88, %r65, 4;
	add.s64 	%rd89, %rd83, %rd88;
	ld.global.nc.f32 	%f74, [%rd89];
	st.local.f32 	[%rd85+4], %f74;
	add.s64 	%rd90, %rd86, %rd88;
	ld.global.nc.f32 	%f75, [%rd90];
	st.local.f32 	[%rd87+4], %f75;
	add.s64 	%rd91, %rd89, %rd88;
	ld.global.nc.f32 	%f76, [%rd91];
	st.local.f32 	[%rd85+8], %f76;
	add.s64 	%rd92, %rd90, %rd88;
	ld.global.nc.f32 	%f77, [%rd92];
	st.local.f32 	[%rd87+8], %f77;
	add.s64 	%rd93, %rd91, %rd88;
	ld.global.nc.f32 	%f78, [%rd93];
	st.local.f32 	[%rd85+12], %f78;
	add.s64 	%rd94, %rd92, %rd88;
	ld.global.nc.f32 	%f79, [%rd94];
	st.local.f32 	[%rd87+12], %f79;
	add.s64 	%rd95, %rd93, %rd88;
	ld.global.nc.f32 	%f80, [%rd95];
	st.local.f32 	[%rd85+16], %f80;
	add.s64 	%rd96, %rd94, %rd88;
	ld.global.nc.f32 	%f81, [%rd96];
	st.local.f32 	[%rd87+16], %f81;
	add.s64 	%rd97, %rd95, %rd88;
	ld.global.nc.f32 	%f82, [%rd97];
	st.local.f32 	[%rd85+20], %f82;
	add.s64 	%rd98, %rd96, %rd88;
	ld.global.nc.f32 	%f83, [%rd98];
	st.local.f32 	[%rd87+20], %f83;
	add.s64 	%rd99, %rd97, %rd88;
	ld.global.nc.f32 	%f84, [%rd99];
	st.local.f32 	[%rd85+24], %f84;
	add.s64 	%rd100, %rd98, %rd88;
	ld.global.nc.f32 	%f85, [%rd100];
	st.local.f32 	[%rd87+24], %f85;
	add.s64 	%rd101, %rd99, %rd88;
	ld.global.nc.f32 	%f86, [%rd101];
	st.local.f32 	[%rd85+28], %f86;
	add.s64 	%rd102, %rd100, %rd88;
	ld.global.nc.f32 	%f87, [%rd102];
	st.local.f32 	[%rd87+28], %f87;
	add.s32 	%r134, %r134, 8;
$L__BB1_7:
	setp.eq.s32 	%p6, %r8, 0;
	@%p6 bra 	$L__BB1_13;
	and.b32  	%r11, %r64, 3;
	setp.lt.u32 	%p7, %r8, 4;
	@%p7 bra 	$L__BB1_10;
	cvt.u32.u64 	%r74, %rd9;
	mad.lo.s32 	%r75, %r134, %r65, %r74;
	mul.wide.s32 	%rd103, %r75, 4;
	add.s64 	%rd104, %rd2, %rd103;
	ld.global.nc.f32 	%f88, [%rd104];
	mul.wide.u32 	%rd105, %r134, 4;
	add.s64 	%rd106, %rd5, %rd105;
	st.local.f32 	[%rd106], %f88;
	add.s64 	%rd107, %rd1, %rd103;
	ld.global.nc.f32 	%f89, [%rd107];
	add.s64 	%rd108, %rd6, %rd105;
	st.local.f32 	[%rd108], %f89;
	mul.wide.s32 	%rd109, %r65, 4;
	add.s64 	%rd110, %rd104, %rd109;
	ld.global.nc.f32 	%f90, [%rd110];
	st.local.f32 	[%rd106+4], %f90;
	add.s64 	%rd111, %rd107, %rd109;
	ld.global.nc.f32 	%f91, [%rd111];
	st.local.f32 	[%rd108+4], %f91;
	add.s64 	%rd112, %rd110, %rd109;
	ld.global.nc.f32 	%f92, [%rd112];
	st.local.f32 	[%rd106+8], %f92;
	add.s64 	%rd113, %rd111, %rd109;
	ld.global.nc.f32 	%f93, [%rd113];
	st.local.f32 	[%rd108+8], %f93;
	add.s64 	%rd114, %rd112, %rd109;
	ld.global.nc.f32 	%f94, [%rd114];
	st.local.f32 	[%rd106+12], %f94;
	add.s64 	%rd115, %rd113, %rd109;
	ld.global.nc.f32 	%f95, [%rd115];
	st.local.f32 	[%rd108+12], %f95;
	add.s32 	%r134, %r134, 4;
$L__BB1_10:
	setp.eq.s32 	%p8, %r11, 0;
	@%p8 bra 	$L__BB1_13;
	mov.b32 	%r137, 0;
	cvt.u32.u64 	%r77, %rd9;
$L__BB1_12:
	.pragma "nounroll";
	mad.lo.s32 	%r78, %r134, %r65, %r77;
	mul.wide.s32 	%rd116, %r78, 4;
	add.s64 	%rd117, %rd2, %rd116;
	ld.global.nc.f32 	%f96, [%rd117];
	mul.wide.u32 	%rd118, %r134, 4;
	add.s64 	%rd119, %rd5, %rd118;
	st.local.f32 	[%rd119], %f96;
	add.s64 	%rd120, %rd1, %rd116;
	ld.global.nc.f32 	%f97, [%rd120];
	add.s64 	%rd121, %rd6, %rd118;
	st.local.f32 	[%rd121], %f97;
	add.s32 	%r134, %r134, 1;
	add.s32 	%r137, %r137, 1;
	setp.ne.s32 	%p9, %r137, %r11;
	@%p9 bra 	$L__BB1_12;
$L__BB1_13:
	setp.lt.s32 	%p10, %r64, 1;
	mov.f32 	%f416, 0f00000000;
	st.local.v4.f32 	[%rd7], {%f416, %f416, %f416, %f416};
	add.s64 	%rd235, %rd7, 16;
	st.local.v4.f32 	[%rd7+16], {%f416, %f416, %f416, %f416};
	st.local.v4.f32 	[%rd7+32], {%f416, %f416, %f416, %f416};
	st.local.v4.f32 	[%rd7+48], {%f416, %f416, %f416, %f416};
	st.local.v4.f32 	[%rd7+64], {%f416, %f416, %f416, %f416};
	st.local.v4.f32 	[%rd7+80], {%f416, %f416, %f416, %f416};
	st.local.v4.f32 	[%rd7+96], {%f416, %f416, %f416, %f416};
	st.local.v4.f32 	[%rd7+112], {%f416, %f416, %f416, %f416};
	st.local.v4.f32 	[%rd7+128], {%f416, %f416, %f416, %f416};
	st.local.v4.f32 	[%rd7+144], {%f416, %f416, %f416, %f416};
	st.local.v4.f32 	[%rd7+160], {%f416, %f416, %f416, %f416};
	st.local.v4.f32 	[%rd7+176], {%f416, %f416, %f416, %f416};
	st.local.v4.f32 	[%rd7+192], {%f416, %f416, %f416, %f416};
	st.local.v4.f32 	[%rd7+208], {%f416, %f416, %f416, %f416};
	st.local.v4.f32 	[%rd7+224], {%f416, %f416, %f416, %f416};
	st.local.v4.f32 	[%rd7+240], {%f416, %f416, %f416, %f416};
	st.local.v4.f32 	[%rd7+256], {%f416, %f416, %f416, %f416};
	st.local.v4.f32 	[%rd7+272], {%f416, %f416, %f416, %f416};
	st.local.v4.f32 	[%rd7+288], {%f416, %f416, %f416, %f416};
	st.local.v4.f32 	[%rd7+304], {%f416, %f416, %f416, %f416};
	st.local.v4.f32 	[%rd7+320], {%f416, %f416, %f416, %f416};
	st.local.v4.f32 	[%rd7+336], {%f416, %f416, %f416, %f416};
	st.local.v4.f32 	[%rd7+352], {%f416, %f416, %f416, %f416};
	st.local.v4.f32 	[%rd7+368], {%f416, %f416, %f416, %f416};
	st.local.v4.f32 	[%rd7+384], {%f416, %f416, %f416, %f416};
	st.local.v4.f32 	[%rd7+400], {%f416, %f416, %f416, %f416};
	st.local.v4.f32 	[%rd7+416], {%f416, %f416, %f416, %f416};
	st.local.v4.f32 	[%rd7+432], {%f416, %f416, %f416, %f416};
	st.local.v4.f32 	[%rd7+448], {%f416, %f416, %f416, %f416};
	st.local.v4.f32 	[%rd7+464], {%f416, %f416, %f416, %f416};
	st.local.v4.f32 	[%rd7+480], {%f416, %f416, %f416, %f416};
	st.local.v4.f32 	[%rd7+496], {%f416, %f416, %f416, %f416};
	st.local.v4.f32 	[%rd7+512], {%f416, %f416, %f416, %f416};
	st.local.v4.f32 	[%rd7+528], {%f416, %f416, %f416, %f416};
	st.local.v4.f32 	[%rd7+544], {%f416, %f416, %f416, %f416};
	st.local.v4.f32 	[%rd7+560], {%f416, %f416, %f416, %f416};
	st.local.v4.f32 	[%rd7+576], {%f416, %f416, %f416, %f416};
	st.local.v4.f32 	[%rd7+592], {%f416, %f416, %f416, %f416};
	st.local.v4.f32 	[%rd7+608], {%f416, %f416, %f416, %f416};
	st.local.v4.f32 	[%rd7+624], {%f416, %f416, %f416, %f416};
	st.local.v4.f32 	[%rd7+640], {%f416, %f416, %f416, %f416};
	st.local.v4.f32 	[%rd7+656], {%f416, %f416, %f416, %f416};
	st.local.v4.f32 	[%rd7+672], {%f416, %f416, %f416, %f416};
	st.local.v4.f32 	[%rd7+688], {%f416, %f416, %f416, %f416};
	st.local.v4.f32 	[%rd7+704], {%f416, %f416, %f416, %f416};
	st.local.v4.f32 	[%rd7+720], {%f416, %f416, %f416, %f416};
	st.local.v4.f32 	[%rd7+736], {%f416, %f416, %f416, %f416};
	st.local.v4.f32 	[%rd7+752], {%f416, %f416, %f416, %f416};
	st.local.v4.f32 	[%rd7+768], {%f416, %f416, %f416, %f416};
	st.local.v4.f32 	[%rd7+784], {%f416, %f416, %f416, %f416};
	st.local.v4.f32 	[%rd7+800], {%f416, %f416, %f416, %f416};
	st.local.v4.f32 	[%rd7+816], {%f416, %f416, %f416, %f416};
	st.local.v4.f32 	[%rd7+832], {%f416, %f416, %f416, %f416};
	st.local.v4.f32 	[%rd7+848], {%f416, %f416, %f416, %f416};
	st.local.v4.f32 	[%rd7+864], {%f416, %f416, %f416, %f416};
	st.local.v4.f32 	[%rd7+880], {%f416, %f416, %f416, %f416};
	st.local.v4.f32 	[%rd7+896], {%f416, %f416, %f416, %f416};
	st.local.v4.f32 	[%rd7+912], {%f416, %f416, %f416, %f416};
	st.local.v4.f32 	[%rd7+928], {%f416, %f416, %f416, %f416};
	st.local.v4.f32 	[%rd7+944], {%f416, %f416, %f416, %f416};
	st.local.v4.f32 	[%rd7+960], {%f416, %f416, %f416, %f416};
	st.local.v4.f32 	[%rd7+976], {%f416, %f416, %f416, %f416};
	st.local.v4.f32 	[%rd7+992], {%f416, %f416, %f416, %f416};
	st.local.v4.f32 	[%rd7+1008], {%f416, %f416, %f416, %f416};
	st.local.v4.f32 	[%rd7+1024], {%f416, %f416, %f416, %f416};
	st.local.v4.f32 	[%rd7+1040], {%f416, %f416, %f416, %f416};
	st.local.v4.f32 	[%rd7+1056], {%f416, %f416, %f416, %f416};
	st.local.v4.f32 	[%rd7+1072], {%f416, %f416, %f416, %f416};
	st.local.v4.f32 	[%rd7+1088], {%f416, %f416, %f416, %f416};
	st.local.v4.f32 	[%rd7+1104], {%f416, %f416, %f416, %f416};
	st.local.v4.f32 	[%rd7+1120], {%f416, %f416, %f416, %f416};
	st.local.v4.f32 	[%rd7+1136], {%f416, %f416, %f416, %f416};
	st.local.v4.f32 	[%rd7+1152], {%f416, %f416, %f416, %f416};
	st.local.v4.f32 	[%rd7+1168], {%f416, %f416, %f416, %f416};
	st.local.v4.f32 	[%rd7+1184], {%f416, %f416, %f416, %f416};
	st.local.v4.f32 	[%rd7+1200], {%f416, %f416, %f416, %f416};
	st.local.v4.f32 	[%rd7+1216], {%f416, %f416, %f416, %f416};
	st.local.v4.f32 	[%rd7+1232], {%f416, %f416, %f416, %f416};
	st.local.v4.f32 	[%rd7+1248], {%f416, %f416, %f416, %f416};
	st.local.v4.f32 	[%rd7+1264], {%f416, %f416, %f416, %f416};
	st.local.v4.f32 	[%rd7+1280], {%f416, %f416, %f416, %f416};
	st.local.v4.f32 	[%rd7+1296], {%f416, %f416, %f416, %f416};
	st.local.v4.f32 	[%rd7+1312], {%f416, %f416, %f416, %f416};
	st.local.v4.f32 	[%rd7+1328], {%f416, %f416, %f416, %f416};
	st.local.v4.f32 	[%rd7+1344], {%f416, %f416, %f416, %f416};
	st.local.v4.f32 	[%rd7+1360], {%f416, %f416, %f416, %f416};
	st.local.v4.f32 	[%rd7+1376], {%f416, %f416, %f416, %f416};
	st.local.v4.f32 	[%rd7+1392], {%f416, %f416, %f416, %f416};
	st.local.v4.f32 	[%rd7+1408], {%f416, %f416, %f416, %f416};
	st.local.v4.f32 	[%rd7+1424], {%f416, %f416, %f416, %f416};
	st.local.v4.f32 	[%rd7+1440], {%f416, %f416, %f416, %f416};
	st.local.v4.f32 	[%rd7+1456], {%f416, %f416, %f416, %f416};
	st.local.v4.f32 	[%rd7+1472], {%f416, %f416, %f416, %f416};
	st.local.v4.f32 	[%rd7+1488], {%f416, %f416, %f416, %f416};
	st.local.v4.f32 	[%rd7+1504], {%f416, %f416, %f416, %f416};
	st.local.v4.f32 	[%rd7+1520], {%f416, %f416, %f416, %f416};
	st.local.v4.f32 	[%rd7+1536], {%f416, %f416, %f416, %f416};
	st.local.v4.f32 	[%rd7+1552], {%f416, %f416, %f416, %f416};
	st.local.v4.f32 	[%rd7+1568], {%f416, %f416, %f416, %f416};
	st.local.v4.f32 	[%rd7+1584], {%f416, %f416, %f416, %f416};
	st.local.v4.f32 	[%rd7+1600], {%f416, %f416, %f416, %f416};
	st.local.v4.f32 	[%rd7+1616], {%f416, %f416, %f416, %f416};
	st.local.v4.f32 	[%rd7+1632], {%f416, %f416, %f416, %f416};
	st.local.v4.f32 	[%rd7+1648], {%f416, %f416, %f416, %f416};
	st.local.v4.f32 	[%rd7+1664], {%f416, %f416, %f416, %f416};
	st.local.v4.f32 	[%rd7+1680], {%f416, %f416, %f416, %f416};
	st.local.v4.f32 	[%rd7+1696], {%f416, %f416, %f416, %f416};
	st.local.v4.f32 	[%rd7+1712], {%f416, %f416, %f416, %f416};
	st.local.v4.f32 	[%rd7+1728], {%f416, %f416, %f416, %f416};
	st.local.v4.f32 	[%rd7+1744], {%f416, %f416, %f416, %f416};
	st.local.v4.f32 	[%rd7+1760], {%f416, %f416, %f416, %f416};
	st.local.v4.f32 	[%rd7+1776], {%f416, %f416, %f416, %f416};
	st.local.v4.f32 	[%rd7+1792], {%f416, %f416, %f416, %f416};
	st.local.v4.f32 	[%rd7+1808], {%f416, %f416, %f416, %f416};
	st.local.v4.f32 	[%rd7+1824], {%f416, %f416, %f416, %f416};
	st.local.v4.f32 	[%rd7+1840], {%f416, %f416, %f416, %f416};
	st.local.v4.f32 	[%rd7+1856], {%f416, %f416, %f416, %f416};
	st.local.v4.f32 	[%rd7+1872], {%f416, %f416, %f416, %f416};
	st.local.v4.f32 	[%rd7+1888], {%f416, %f416, %f416, %f416};
	st.local.v4.f32 	[%rd7+1904], {%f416, %f416, %f416, %f416};
	st.local.v4.f32 	[%rd7+1920], {%f416, %f416, %f416, %f416};
	st.local.v4.f32 	[%rd7+1936], {%f416, %f416, %f416, %f416};
	st.local.v4.f32 	[%rd7+1952], {%f416, %f416, %f416, %f416};
	st.local.v4.f32 	[%rd7+1968], {%f416, %f416, %f416, %f416};
	st.local.v4.f32 	[%rd7+1984], {%f416, %f416, %f416, %f416};
	st.local.v4.f32 	[%rd7+2000], {%f416, %f416, %f416, %f416};
	st.local.v4.f32 	[%rd7+2016], {%f416, %f416, %f416, %f416};
	st.local.v4.f32 	[%rd7+2032], {%f416, %f416, %f416, %f416};
	st.local.v4.f32 	[%rd7+2048], {%f416, %f416, %f416, %f416};
	st.local.v4.f32 	[%rd7+2064], {%f416, %f416, %f416, %f416};
	st.local.v4.f32 	[%rd7+2080], {%f416, %f416, %f416, %f416};
	st.local.v4.f32 	[%rd7+2096], {%f416, %f416, %f416, %f416};
	st.local.v4.f32 	[%rd7+2112], {%f416, %f416, %f416, %f416};
	st.local.v4.f32 	[%rd7+2128], {%f416, %f416, %f416, %f416};
	st.local.v4.f32 	[%rd7+2144], {%f416, %f416, %f416, %f416};
	st.local.v4.f32 	[%rd7+2160], {%f416, %f416, %f416, %f416};
	st.local.v4.f32 	[%rd7+2176], {%f416, %f416, %f416, %f416};
	st.local.v4.f32 	[%rd7+2192], {%f416, %f416, %f416, %f416};
	st.local.v4.f32 	[%rd7+2208], {%f416, %f416, %f416, %f416};
	st.local.v4.f32 	[%rd7+2224], {%f416, %f416, %f416, %f416};
	st.local.v4.f32 	[%rd7+2240], {%f416, %f416, %f416, %f416};
	st.local.v4.f32 	[%rd7+2256], {%f416, %f416, %f416, %f416};
	st.local.v4.f32 	[%rd7+2272], {%f416, %f416, %f416, %f416};
	st.local.v4.f32 	[%rd7+2288], {%f416, %f416, %f416, %f416};
	st.local.v4.f32 	[%rd7+2304], {%f416, %f416, %f416, %f416};
	st.local.v4.f32 	[%rd7+2320], {%f416, %f416, %f416, %f416};
	st.local.v4.f32 	[%rd7+2336], {%f416, %f416, %f416, %f416};
	st.local.v4.f32 	[%rd7+2352], {%f416, %f416, %f416, %f416};
	st.local.v4.f32 	[%rd7+2368], {%f416, %f416, %f416, %f416};
	st.local.v4.f32 	[%rd7+2384], {%f416, %f416, %f416, %f416};
	st.local.v4.f32 	[%rd7+2400], {%f416, %f416, %f416, %f416};
	st.local.v4.f32 	[%rd7+2416], {%f416, %f416, %f416, %f416};
	st.local.v4.f32 	[%rd7+2432], {%f416, %f416, %f416, %f416};
	st.local.v4.f32 	[%rd7+2448], {%f416, %f416, %f416, %f416};
	st.local.v4.f32 	[%rd7+2464], {%f416, %f416, %f416, %f416};
	st.local.v4.f32 	[%rd7+2480], {%f416, %f416, %f416, %f416};
	st.local.v4.f32 	[%rd7+2496], {%f416, %f416, %f416, %f416};
	st.local.v4.f32 	[%rd7+2512], {%f416, %f416, %f416, %f416};
	st.local.v4.f32 	[%rd7+2528], {%f416, %f416, %f416, %f416};
	st.local.v4.f32 	[%rd7+2544], {%f416, %f416, %f416, %f416};
	st.local.v4.f32 	[%rd7+2560], {%f416, %f416, %f416, %f416};
	st.local.v4.f32 	[%rd7+2576], {%f416, %f416, %f416, %f416};
	st.local.v4.f32 	[%rd7+2592], {%f416, %f416, %f416, %f416};
	st.local.v4.f32 	[%rd7+2608], {%f416, %f416, %f416, %f416};
	st.local.v4.f32 	[%rd7+2624], {%f416, %f416, %f416, %f416};
	st.local.v4.f32 	[%rd7+2640], {%f416, %f416, %f416, %f416};
	st.local.v4.f32 	[%rd7+2656], {%f416, %f416, %f416, %f416};
	st.local.v4.f32 	[%rd7+2672], {%f416, %f416, %f416, %f416};
	st.local.v4.f32 	[%rd7+2688], {%f416, %f416, %f416, %f416};
	st.local.v4.f32 	[%rd7+2704], {%f416, %f416, %f416, %f416};
	st.local.v4.f32 	[%rd7+2720], {%f416, %f416, %f416, %f416};
	st.local.v4.f32 	[%rd7+2736], {%f416, %f416, %f416, %f416};
	st.local.v4.f32 	[%rd7+2752], {%f416, %f416, %f416, %f416};
	st.local.v4.f32 	[%rd7+2768], {%f416, %f416, %f416, %f416};
	st.local.v4.f32 	[%rd7+2784], {%f416, %f416, %f416, %f416};
	st.local.v4.f32 	[%rd7+2800], {%f416, %f416, %f416, %f416};
	st.local.v4.f32 	[%rd7+2816], {%f416, %f416, %f416, %f416};
	st.local.v4.f32 	[%rd7+2832], {%f416, %f416, %f416, %f416};
	st.local.v4.f32 	[%rd7+2848], {%f416, %f416, %f416, %f416};
	st.local.v4.f32 	[%rd7+2864], {%f416, %f416, %f416, %f416};
	st.local.v4.f32 	[%rd7+2880], {%f416, %f416, %f416, %f416};
	st.local.v4.f32 	[%rd7+2896], {%f416, %f416, %f416, %f416};
	st.local.v4.f32 	[%rd7+2912], {%f416, %f416, %f416, %f416};
	st.local.v4.f32 	[%rd7+2928], {%f416, %f416, %f416, %f416};
	st.local.v4.f32 	[%rd7+2944], {%f416, %f416, %f416, %f416};
	st.local.v4.f32 	[%rd7+2960], {%f416, %f416, %f416, %f416};
	st.local.v4.f32 	[%rd7+2976], {%f416, %f416, %f416, %f416};
	st.local.v4.f32 	[%rd7+2992], {%f416, %f416, %f416, %f416};
	st.local.v4.f32 	[%rd7+3008], {%f416, %f416, %f416, %f416};
	st.local.v4.f32 	[%rd7+3024], {%f416, %f416, %f416, %f416};
	st.local.v4.f32 	[%rd7+3040], {%f416, %f416, %f416, %f416};
	st.local.v4.f32 	[%rd7+3056], {%f416, %f416, %f416, %f416};
	st.local.v4.f32 	[%rd7+3072], {%f416, %f416, %f416, %f416};
	st.local.v4.f32 	[%rd7+3088], {%f416, %f416, %f416, %f416};
	st.local.v4.f32 	[%rd7+3104], {%f416, %f416, %f416, %f416};
	st.local.v4.f32 	[%rd7+3120], {%f416, %f416, %f416, %f416};
	st.local.v4.f32 	[%rd7+3136], {%f416, %f416, %f416, %f416};
	st.local.v4.f32 	[%rd7+3152], {%f416, %f416, %f416, %f416};
	st.local.v4.f32 	[%rd7+3168], {%f416, %f416, %f416, %f416};
	st.local.v4.f32 	[%rd7+3184], {%f416, %f416, %f416, %f416};
	st.local.v4.f32 	[%rd7+3200], {%f416, %f416, %f416, %f416};
	st.local.v4.f32 	[%rd7+3216], {%f416, %f416, %f416, %f416};
	st.local.v4.f32 	[%rd7+3232], {%f416, %f416, %f416, %f416};
	st.local.v4.f32 	[%rd7+3248], {%f416, %f416, %f416, %f416};
	st.local.v4.f32 	[%rd7+3264], {%f416, %f416, %f416, %f416};
	st.local.v4.f32 	[%rd7+3280], {%f416, %f416, %f416, %f416};
	st.local.v4.f32 	[%rd7+3296], {%f416, %f416, %f416, %f416};
	st.local.v4.f32 	[%rd7+3312], {%f416, %f416, %f416, %f416};
	st.local.v4.f32 	[%rd7+3328], {%f416, %f416, %f416, %f416};
	st.local.v4.f32 	[%rd7+3344], {%f416, %f416, %f416, %f416};
	st.local.v4.f32 	[%rd7+3360], {%f416, %f416, %f416, %f416};
	st.local.v4.f32 	[%rd7+3376], {%f416, %f416, %f416, %f416};
	st.local.v4.f32 	[%rd7+3392], {%f416, %f416, %f416, %f416};
	st.local.v4.f32 	[%rd7+3408], {%f416, %f416, %f416, %f416};
	st.local.v4.f32 	[%rd7+3424], {%f416, %f416, %f416, %f416};
	st.local.v4.f32 	[%rd7+3440], {%f416, %f416, %f416, %f416};
	st.local.v4.f32 	[%rd7+3456], {%f416, %f416, %f416, %f416};
	st.local.v4.f32 	[%rd7+3472], {%f416, %f416, %f416, %f416};
	st.local.v4.f32 	[%rd7+3488], {%f416, %f416, %f416, %f416};
	st.local.v4.f32 	[%rd7+3504], {%f416, %f416, %f416, %f416};
	st.local.v4.f32 	[%rd7+3520], {%f416, %f416, %f416, %f416};
	st.local.v4.f32 	[%rd7+3536], {%f416, %f416, %f416, %f416};
	st.local.v4.f32 	[%rd7+3552], {%f416, %f416, %f416, %f416};
	st.local.v4.f32 	[%rd7+3568], {%f416, %f416, %f416, %f416};
	st.local.v4.f32 	[%rd7+3584], {%f416, %f416, %f416, %f416};
	st.local.v4.f32 	[%rd7+3600], {%f416, %f416, %f416, %f416};
	st.local.v4.f32 	[%rd7+3616], {%f416, %f416, %f416, %f416};
	st.local.v4.f32 	[%rd7+3632], {%f416, %f416, %f416, %f416};
	st.local.v4.f32 	[%rd7+3648], {%f416, %f416, %f416, %f416};
	st.local.v4.f32 	[%rd7+3664], {%f416, %f416, %f416, %f416};
	st.local.v4.f32 	[%rd7+3680], {%f416, %f416, %f416, %f416};
	st.local.v4.f32 	[%rd7+3696], {%f416, %f416, %f416, %f416};
	st.local.v4.f32 	[%rd7+3712], {%f416, %f416, %f416, %f416};
	st.local.v4.f32 	[%rd7+3728], {%f416, %f416, %f416, %f416};
	st.local.v4.f32 	[%rd7+3744], {%f416, %f416, %f416, %f416};
	st.local.v4.f32 	[%rd7+3760], {%f416, %f416, %f416, %f416};
	st.local.v4.f32 	[%rd7+3776], {%f416, %f416, %f416, %f416};
	st.local.v4.f32 	[%rd7+3792], {%f416, %f416, %f416, %f416};
	st.local.v4.f32 	[%rd7+3808], {%f416, %f416, %f416, %f416};
	st.local.v4.f32 	[%rd7+3824], {%f416, %f416, %f416, %f416};
	st.local.v4.f32 	[%rd7+3840], {%f416, %f416, %f416, %f416};
	st.local.v4.f32 	[%rd7+3856], {%f416, %f416, %f416, %f416};
	st.local.v4.f32 	[%rd7+3872], {%f416, %f416, %f416, %f416};
	st.local.v4.f32 	[%rd7+3888], {%f416, %f416, %f416, %f416};
	st.local.v4.f32 	[%rd7+3904], {%f416, %f416, %f416, %f416};
	st.local.v4.f32 	[%rd7+3920], {%f416, %f416, %f416, %f416};
	st.local.v4.f32 	[%rd7+3936], {%f416, %f416, %f416, %f416};
	st.local.v4.f32 	[%rd7+3952], {%f416, %f416, %f416, %f416};
	st.local.v4.f32 	[%rd7+3968], {%f416, %f416, %f416, %f416};
	st.local.v4.f32 	[%rd7+3984], {%f416, %f416, %f416, %f416};
	st.local.v4.f32 	[%rd7+4000], {%f416, %f416, %f416, %f416};
	st.local.v4.f32 	[%rd7+4016], {%f416, %f416, %f416, %f416};
	st.local.v4.f32 	[%rd7+4032], {%f416, %f416, %f416, %f416};
	st.local.v4.f32 	[%rd7+4048], {%f416, %f416, %f416, %f416};
	st.local.v4.f32 	[%rd7+4064], {%f416, %f416, %f416, %f416};
	st.local.v4.f32 	[%rd7+4080], {%f416, %f416, %f416, %f416};
	st.local.v4.f32 	[%rd8], {%f416, %f416, %f416, %f416};
	add.s64 	%rd236, %rd8, 16;
	st.local.v4.f32 	[%rd8+16], {%f416, %f416, %f416, %f416};
	st.local.v4.f32 	[%rd8+32], {%f416, %f416, %f416, %f416};
	st.local.v4.f32 	[%rd8+48], {%f416, %f416, %f416, %f416};
	st.local.v4.f32 	[%rd8+64], {%f416, %f416, %f416, %f416};
	st.local.v4.f32 	[%rd8+80], {%f416, %f416, %f416, %f416};
	st.local.v4.f32 	[%rd8+96], {%f416, %f416, %f416, %f416};
	st.local.v4.f32 	[%rd8+112], {%f416, %f416, %f416, %f416};
	st.local.v4.f32 	[%rd8+128], {%f416, %f416, %f416, %f416};
	st.local.v4.f32 	[%rd8+144], {%f416, %f416, %f416, %f416};
	st.local.v4.f32 	[%rd8+160], {%f416, %f416, %f416, %f416};
	st.local.v4.f32 	[%rd8+176], {%f416, %f416, %f416, %f416};
	st.local.v4.f32 	[%rd8+192], {%f416, %f416, %f416, %f416};
	st.local.v4.f32 	[%rd8+208], {%f416, %f416, %f416, %f416};
	st.local.v4.f32 	[%rd8+224], {%f416, %f416, %f416, %f416};
	st.local.v4.f32 	[%rd8+240], {%f416, %f416, %f416, %f416};
	st.local.v4.f32 	[%rd8+256], {%f416, %f416, %f416, %f416};
	st.local.v4.f32 	[%rd8+272], {%f416, %f416, %f416, %f416};
	st.local.v4.f32 	[%rd8+288], {%f416, %f416, %f416, %f416};
	st.local.v4.f32 	[%rd8+304], {%f416, %f416, %f416, %f416};
	st.local.v4.f32 	[%rd8+320], {%f416, %f416, %f416, %f416};
	st.local.v4.f32 	[%rd8+336], {%f416, %f416, %f416, %f416};
	st.local.v4.f32 	[%rd8+352], {%f416, %f416, %f416, %f416};
	st.local.v4.f32 	[%rd8+368], {%f416, %f416, %f416, %f416};
	st.local.v4.f32 	[%rd8+384], {%f416, %f416, %f416, %f416};
	st.local.v4.f32 	[%rd8+400], {%f416, %f416, %f416, %f416};
	st.local.v4.f32 	[%rd8+416], {%f416, %f416, %f416, %f416};
	st.local.v4.f32 	[%rd8+432], {%f416, %f416, %f416, %f416};
	st.local.v4.f32 	[%rd8+448], {%f416, %f416, %f416, %f416};
	st.local.v4.f32 	[%rd8+464], {%f416, %f416, %f416, %f416};
	st.local.v4.f32 	[%rd8+480], {%f416, %f416, %f416, %f416};
	st.local.v4.f32 	[%rd8+496], {%f416, %f416, %f416, %f416};
	st.local.v4.f32 	[%rd8+512], {%f416, %f416, %f416, %f416};
	st.local.v4.f32 	[%rd8+528], {%f416, %f416, %f416, %f416};
	st.local.v4.f32 	[%rd8+544], {%f416, %f416, %f416, %f416};
	st.local.v4.f32 	[%rd8+560], {%f416, %f416, %f416, %f416};
	st.local.v4.f32 	[%rd8+576], {%f416, %f416, %f416, %f416};
	st.local.v4.f32 	[%rd8+592], {%f416, %f416, %f416, %f416};
	st.local.v4.f32 	[%rd8+608], {%f416, %f416, %f416, %f416};
	st.local.v4.f32 	[%rd8+624], {%f416, %f416, %f416, %f416};
	st.local.v4.f32 	[%rd8+640], {%f416, %f416, %f416, %f416};
	st.local.v4.f32 	[%rd8+656], {%f416, %f416, %f416, %f416};
	st.local.v4.f32 	[%rd8+672], {%f416, %f416, %f416, %f416};
	st.local.v4.f32 	[%rd8+688], {%f416, %f416, %f416, %f416};
	st.local.v4.f32 	[%rd8+704], {%f416, %f416, %f416, %f416};
	st.local.v4.f32 	[%rd8+720], {%f416, %f416, %f416, %f416};
	st.local.v4.f32 	[%rd8+736], {%f416, %f416, %f416, %f416};
	st.local.v4.f32 	[%rd8+752], {%f416, %f416, %f416, %f416};
	st.local.v4.f32 	[%rd8+768], {%f416, %f416, %f416, %f416};
	st.local.v4.f32 	[%rd8+784], {%f416, %f416, %f416, %f416};
	st.local.v4.f32 	[%rd8+800], {%f416, %f416, %f416, %f416};
	st.local.v4.f32 	[%rd8+816], {%f416, %f416, %f416, %f416};
	st.local.v4.f32 	[%rd8+832], {%f416, %f416, %f416, %f416};
	st.local.v4.f32 	[%rd8+848], {%f416, %f416, %f416, %f416};
	st.local.v4.f32 	[%rd8+864], {%f416, %f416, %f416, %f416};
	st.local.v4.f32 	[%rd8+880], {%f416, %f416, %f416, %f416};
	st.local.v4.f32 	[%rd8+896], {%f416, %f416, %f416, %f416};
	st.local.v4.f32 	[%rd8+912], {%f416, %f416, %f416, %f416};
	st.local.v4.f32 	[%rd8+928], {%f416, %f416, %f416, %f416};
	st.local.v4.f32 	[%rd8+944], {%f416, %f416, %f416, %f416};
	st.local.v4.f32 	[%rd8+960], {%f416, %f416, %f416, %f416};
	st.local.v4.f32 	[%rd8+976], {%f416, %f416, %f416, %f416};
	st.local.v4.f32 	[%rd8+992], {%f416, %f416, %f416, %f416};
	st.local.v4.f32 	[%rd8+1008], {%f416, %f416, %f416, %f416};
	st.local.v4.f32 	[%rd8+1024], {%f416, %f416, %f416, %f416};
	st.local.v4.f32 	[%rd8+1040], {%f416, %f416, %f416, %f416};
	st.local.v4.f32 	[%rd8+1056], {%f416, %f416, %f416, %f416};
	st.local.v4.f32 	[%rd8+1072], {%f416, %f416, %f416, %f416};
	st.local.v4.f32 	[%rd8+1088], {%f416, %f416, %f416, %f416};
	st.local.v4.f32 	[%rd8+1104], {%f416, %f416, %f416, %f416};
	st.local.v4.f32 	[%rd8+1120], {%f416, %f416, %f416, %f416};
	st.local.v4.f32 	[%rd8+1136], {%f416, %f416, %f416, %f416};
	st.local.v4.f32 	[%rd8+1152], {%f416, %f416, %f416, %f416};
	st.local.v4.f32 	[%rd8+1168], {%f416, %f416, %f416, %f416};
	st.local.v4.f32 	[%rd8+1184], {%f416, %f416, %f416, %f416};
	st.local.v4.f32 	[%rd8+1200], {%f416, %f416, %f416, %f416};
	st.local.v4.f32 	[%rd8+1216], {%f416, %f416, %f416, %f416};
	st.local.v4.f32 	[%rd8+1232], {%f416, %f416, %f416, %f416};
	st.local.v4.f32 	[%rd8+1248], {%f416, %f416, %f416, %f416};
	st.local.v4.f32 	[%rd8+1264], {%f416, %f416, %f416, %f416};
	st.local.v4.f32 	[%rd8+1280], {%f416, %f416, %f416, %f416};
	st.local.v4.f32 	[%rd8+1296], {%f416, %f416, %f416, %f416};
	st.local.v4.f32 	[%rd8+1312], {%f416, %f416, %f416, %f416};
	st.local.v4.f32 	[%rd8+1328], {%f416, %f416, %f416, %f416};
	st.local.v4.f32 	[%rd8+1344], {%f416, %f416, %f416, %f416};
	st.local.v4.f32 	[%rd8+1360], {%f416, %f416, %f416, %f416};
	st.local.v4.f32 	[%rd8+1376], {%f416, %f416, %f416, %f416};
	st.local.v4.f32 	[%rd8+1392], {%f416, %f416, %f416, %f416};
	st.local.v4.f32 	[%rd8+1408], {%f416, %f416, %f416, %f416};
	st.local.v4.f32 	[%rd8+1424], {%f416, %f416, %f416, %f416};
	st.local.v4.f32 	[%rd8+1440], {%f416, %f416, %f416, %f416};
	st.local.v4.f32 	[%rd8+1456], {%f416, %f416, %f416, %f416};
	st.local.v4.f32 	[%rd8+1472], {%f416, %f416, %f416, %f416};
	st.local.v4.f32 	[%rd8+1488], {%f416, %f416, %f416, %f416};
	st.local.v4.f32 	[%rd8+1504], {%f416, %f416, %f416, %f416};
	st.local.v4.f32 	[%rd8+1520], {%f416, %f416, %f416, %f416};
	st.local.v4.f32 	[%rd8+1536], {%f416, %f416, %f416, %f416};
	st.local.v4.f32 	[%rd8+1552], {%f416, %f416, %f416, %f416};
	st.local.v4.f32 	[%rd8+1568], {%f416, %f416, %f416, %f416};
	st.local.v4.f32 	[%rd8+1584], {%f416, %f416, %f416, %f416};
	st.local.v4.f32 	[%rd8+1600], {%f416, %f416, %f416, %f416};
	st.local.v4.f32 	[%rd8+1616], {%f416, %f416, %f416, %f416};
	st.local.v4.f32 	[%rd8+1632], {%f416, %f416, %f416, %f416};
	st.local.v4.f32 	[%rd8+1648], {%f416, %f416, %f416, %f416};
	st.local.v4.f32 	[%rd8+1664], {%f416, %f416, %f416, %f416};
	st.local.v4.f32 	[%rd8+1680], {%f416, %f416, %f416, %f416};
	st.local.v4.f32 	[%rd8+1696], {%f416, %f416, %f416, %f416};
	st.local.v4.f32 	[%rd8+1712], {%f416, %f416, %f416, %f416};
	st.local.v4.f32 	[%rd8+1728], {%f416, %f416, %f416, %f416};
	st.local.v4.f32 	[%rd8+1744], {%f416, %f416, %f416, %f416};
	st.local.v4.f32 	[%rd8+1760], {%f416, %f416, %f416, %f416};
	st.local.v4.f32 	[%rd8+1776], {%f416, %f416, %f416, %f416};
	st.local.v4.f32 	[%rd8+1792], {%f416, %f416, %f416, %f416};
	st.local.v4.f32 	[%rd8+1808], {%f416, %f416, %f416, %f416};
	st.local.v4.f32 	[%rd8+1824], {%f416, %f416, %f416, %f416};
	st.local.v4.f32 	[%rd8+1840], {%f416, %f416, %f416, %f416};
	st.local.v4.f32 	[%rd8+1856], {%f416, %f416, %f416, %f416};
	st.local.v4.f32 	[%rd8+1872], {%f416, %f416, %f416, %f416};
	st.local.v4.f32 	[%rd8+1888], {%f416, %f416, %f416, %f416};
	st.local.v4.f32 	[%rd8+1904], {%f416, %f416, %f416, %f416};
	st.local.v4.f32 	[%rd8+1920], {%f416, %f416, %f416, %f416};
	st.local.v4.f32 	[%rd8+1936], {%f416, %f416, %f416, %f416};
	st.local.v4.f32 	[%rd8+1952], {%f416, %f416, %f416, %f416};
	st.local.v4.f32 	[%rd8+1968], {%f416, %f416, %f416, %f416};
	st.local.v4.f32 	[%rd8+1984], {%f416, %f416, %f416, %f416};
	st.local.v4.f32 	[%rd8+2000], {%f416, %f416, %f416, %f416};
	st.local.v4.f32 	[%rd8+2016], {%f416, %f416, %f416, %f416};
	st.local.v4.f32 	[%rd8+2032], {%f416, %f416, %f416, %f416};
	st.local.v4.f32 	[%rd8+2048], {%f416, %f416, %f416, %f416};
	st.local.v4.f32 	[%rd8+2064], {%f416, %f416, %f416, %f416};
	st.local.v4.f32 	[%rd8+2080], {%f416, %f416, %f416, %f416};
	st.local.v4.f32 	[%rd8+2096], {%f416, %f416, %f416, %f416};
	st.local.v4.f32 	[%rd8+2112], {%f416, %f416, %f416, %f416};
	st.local.v4.f32 	[%rd8+2128], {%f416, %f416, %f416, %f416};
	st.local.v4.f32 	[%rd8+2144], {%f416, %f416, %f416, %f416};
	st.local.v4.f32 	[%rd8+2160], {%f416, %f416, %f416, %f416};
	st.local.v4.f32 	[%rd8+2176], {%f416, %f416, %f416, %f416};
	st.local.v4.f32 	[%rd8+2192], {%f416, %f416, %f416, %f416};
	st.local.v4.f32 	[%rd8+2208], {%f416, %f416, %f416, %f416};
	st.local.v4.f32 	[%rd8+2224], {%f416, %f416, %f416, %f416};
	st.local.v4.f32 	[%rd8+2240], {%f416, %f416, %f416, %f416};
	st.local.v4.f32 	[%rd8+2256], {%f416, %f416, %f416, %f416};
	st.local.v4.f32 	[%rd8+2272], {%f416, %f416, %f416, %f416};
	st.local.v4.f32 	[%rd8+2288], {%f416, %f416, %f416, %f416};
	st.local.v4.f32 	[%rd8+2304], {%f416, %f416, %f416, %f416};
	st.local.v4.f32 	[%rd8+2320], {%f416, %f416, %f416, %f416};
	st.local.v4.f32 	[%rd8+2336], {%f416, %f416, %f416, %f416};
	st.local.v4.f32 	[%rd8+2352], {%f416, %f416, %f416, %f416};
	st.local.v4.f32 	[%rd8+2368], {%f416, %f416, %f416, %f416};
	st.local.v4.f32 	[%rd8+2384], {%f416, %f416, %f416, %f416};
	st.local.v4.f32 	[%rd8+2400], {%f416, %f416, %f416, %f416};
	st.local.v4.f32 	[%rd8+2416], {%f416, %f416, %f416, %f416};
	st.local.v4.f32 	[%rd8+2432], {%f416, %f416, %f416, %f416};
	st.local.v4.f32 	[%rd8+2448], {%f416, %f416, %f416, %f416};
	st.local.v4.f32 	[%rd8+2464], {%f416, %f416, %f416, %f416};
	st.local.v4.f32 	[%rd8+2480], {%f416, %f416, %f416, %f416};
	st.local.v4.f32 	[%rd8+2496], {%f416, %f416, %f416, %f416};
	st.local.v4.f32 	[%rd8+2512], {%f416, %f416, %f416, %f416};
	st.local.v4.f32 	[%rd8+2528], {%f416, %f416, %f416, %f416};
	st.local.v4.f32 	[%rd8+2544], {%f416, %f416, %f416, %f416};
	st.local.v4.f32 	[%rd8+2560], {%f416, %f416, %f416, %f416};
	st.local.v4.f32 	[%rd8+2576], {%f416, %f416, %f416, %f416};
	st.local.v4.f32 	[%rd8+2592], {%f416, %f416, %f416, %f416};
	st.local.v4.f32 	[%rd8+2608], {%f416, %f416, %f416, %f416};
	st.local.v4.f32 	[%rd8+2624], {%f416, %f416, %f416, %f416};
	st.local.v4.f32 	[%rd8+2640], {%f416, %f416, %f416, %f416};
	st.local.v4.f32 	[%rd8+2656], {%f416, %f416, %f416, %f416};
	st.local.v4.f32 	[%rd8+2672], {%f416, %f416, %f416, %f416};
	st.local.v4.f32 	[%rd8+2688], {%f416, %f416, %f416, %f416};
	st.local.v4.f32 	[%rd8+2704], {%f416, %f416, %f416, %f416};
	st.local.v4.f32 	[%rd8+2720], {%f416, %f416, %f416, %f416};
	st.local.v4.f32 	[%rd8+2736], {%f416, %f416, %f416, %f416};
	st.local.v4.f32 	[%rd8+2752], {%f416, %f416, %f416, %f416};
	st.local.v4.f32 	[%rd8+2768], {%f416, %f416, %f416, %f416};
	st.local.v4.f32 	[%rd8+2784], {%f416, %f416, %f416, %f416};
	st.local.v4.f32 	[%rd8+2800], {%f416, %f416, %f416, %f416};
	st.local.v4.f32 	[%rd8+2816], {%f416, %f416, %f416, %f416};
	st.local.v4.f32 	[%rd8+2832], {%f416, %f416, %f416, %f416};
	st.local.v4.f32 	[%rd8+2848], {%f416, %f416, %f416, %f416};
	st.local.v4.f32 	[%rd8+2864], {%f416, %f416, %f416, %f416};
	st.local.v4.f32 	[%rd8+2880], {%f416, %f416, %f416, %f416};
	st.local.v4.f32 	[%rd8+2896], {%f416, %f416, %f416, %f416};
	st.local.v4.f32 	[%rd8+2912], {%f416, %f416, %f416, %f416};
	st.local.v4.f32 	[%rd8+2928], {%f416, %f416, %f416, %f416};
	st.local.v4.f32 	[%rd8+2944], {%f416, %f416, %f416, %f416};
	st.local.v4.f32 	[%rd8+2960], {%f416, %f416, %f416, %f416};
	st.local.v4.f32 	[%rd8+2976], {%f416, %f416, %f416, %f416};
	st.local.v4.f32 	[%rd8+2992], {%f416, %f416, %f416, %f416};
	st.local.v4.f32 	[%rd8+3008], {%f416, %f416, %f416, %f416};
	st.local.v4.f32 	[%rd8+3024], {%f416, %f416, %f416, %f416};
	st.local.v4.f32 	[%rd8+3040], {%f416, %f416, %f416, %f416};
	st.local.v4.f32 	[%rd8+3056], {%f416, %f416, %f416, %f416};
	st.local.v4.f32 	[%rd8+3072], {%f416, %f416, %f416, %f416};
	st.local.v4.f32 	[%rd8+3088], {%f416, %f416, %f416, %f416};
	st.local.v4.f32 	[%rd8+3104], {%f416, %f416, %f416, %f416};
	st.local.v4.f32 	[%rd8+3120], {%f416, %f416, %f416, %f416};
	st.local.v4.f32 	[%rd8+3136], {%f416, %f416, %f416, %f416};
	st.local.v4.f32 	[%rd8+3152], {%f416, %f416, %f416, %f416};
	st.local.v4.f32 	[%rd8+3168], {%f416, %f416, %f416, %f416};
	st.local.v4.f32 	[%rd8+3184], {%f416, %f416, %f416, %f416};
	st.local.v4.f32 	[%rd8+3200], {%f416, %f416, %f416, %f416};
	st.local.v4.f32 	[%rd8+3216], {%f416, %f416, %f416, %f416};
	st.local.v4.f32 	[%rd8+3232], {%f416, %f416, %f416, %f416};
	st.local.v4.f32 	[%rd8+3248], {%f416, %f416, %f416, %f416};
	st.local.v4.f32 	[%rd8+3264], {%f416, %f416, %f416, %f416};
	st.local.v4.f32 	[%rd8+3280], {%f416, %f416, %f416, %f416};
	st.local.v4.f32 	[%rd8+3296], {%f416, %f416, %f416, %f416};
	st.local.v4.f32 	[%rd8+3312], {%f416, %f416, %f416, %f416};
	st.local.v4.f32 	[%rd8+3328], {%f416, %f416, %f416, %f416};
	st.local.v4.f32 	[%rd8+3344], {%f416, %f416, %f416, %f416};
	st.local.v4.f32 	[%rd8+3360], {%f416, %f416, %f416, %f416};
	st.local.v4.f32 	[%rd8+3376], {%f416, %f416, %f416, %f416};
	st.local.v4.f32 	[%rd8+3392], {%f416, %f416, %f416, %f416};
	st.local.v4.f32 	[%rd8+3408], {%f416, %f416, %f416, %f416};
	st.local.v4.f32 	[%rd8+3424], {%f416, %f416, %f416, %f416};
	st.local.v4.f32 	[%rd8+3440], {%f416, %f416, %f416, %f416};
	st.local.v4.f32 	[%rd8+3456], {%f416, %f416, %f416, %f416};
	st.local.v4.f32 	[%rd8+3472], {%f416, %f416, %f416, %f416};
	st.local.v4.f32 	[%rd8+3488], {%f416, %f416, %f416, %f416};
	st.local.v4.f32 	[%rd8+3504], {%f416, %f416, %f416, %f416};
	st.local.v4.f32 	[%rd8+3520], {%f416, %f416, %f416, %f416};
	st.local.v4.f32 	[%rd8+3536], {%f416, %f416, %f416, %f416};
	st.local.v4.f32 	[%rd8+3552], {%f416, %f416, %f416, %f416};
	st.local.v4.f32 	[%rd8+3568], {%f416, %f416, %f416, %f416};
	st.local.v4.f32 	[%rd8+3584], {%f416, %f416, %f416, %f416};
	st.local.v4.f32 	[%rd8+3600], {%f416, %f416, %f416, %f416};
	st.local.v4.f32 	[%rd8+3616], {%f416, %f416, %f416, %f416};
	st.local.v4.f32 	[%rd8+3632], {%f416, %f416, %f416, %f416};
	st.local.v4.f32 	[%rd8+3648], {%f416, %f416, %f416, %f416};
	st.local.v4.f32 	[%rd8+3664], {%f416, %f416, %f416, %f416};
	st.local.v4.f32 	[%rd8+3680], {%f416, %f416, %f416, %f416};
	st.local.v4.f32 	[%rd8+3696], {%f416, %f416, %f416, %f416};
	st.local.v4.f32 	[%rd8+3712], {%f416, %f416, %f416, %f416};
	st.local.v4.f32 	[%rd8+3728], {%f416, %f416, %f416, %f416};
	st.local.v4.f32 	[%rd8+3744], {%f416, %f416, %f416, %f416};
	st.local.v4.f32 	[%rd8+3760], {%f416, %f416, %f416, %f416};
	st.local.v4.f32 	[%rd8+3776], {%f416, %f416, %f416, %f416};
	st.local.v4.f32 	[%rd8+3792], {%f416, %f416, %f416, %f416};
	st.local.v4.f32 	[%rd8+3808], {%f416, %f416, %f416, %f416};
	st.local.v4.f32 	[%rd8+3824], {%f416, %f416, %f416, %f416};
	st.local.v4.f32 	[%rd8+3840], {%f416, %f416, %f416, %f416};
	st.local.v4.f32 	[%rd8+3856], {%f416, %f416, %f416, %f416};
	st.local.v4.f32 	[%rd8+3872], {%f416, %f416, %f416, %f416};
	st.local.v4.f32 	[%rd8+3888], {%f416, %f416, %f416, %f416};
	st.local.v4.f32 	[%rd8+3904], {%f416, %f416, %f416, %f416};
	st.local.v4.f32 	[%rd8+3920], {%f416, %f416, %f416, %f416};
	st.local.v4.f32 	[%rd8+3936], {%f416, %f416, %f416, %f416};
	st.local.v4.f32 	[%rd8+3952], {%f416, %f416, %f416, %f416};
	st.local.v4.f32 	[%rd8+3968], {%f416, %f416, %f416, %f416};
	st.local.v4.f32 	[%rd8+3984], {%f416, %f416, %f416, %f416};
	st.local.v4.f32 	[%rd8+4000], {%f416, %f416, %f416, %f416};
	st.local.v4.f32 	[%rd8+4016], {%f416, %f416, %f416, %f416};
	st.local.v4.f32 	[%rd8+4032], {%f416, %f416, %f416, %f416};
	st.local.v4.f32 	[%rd8+4048], {%f416, %f416, %f416, %f416};
	st.local.v4.f32 	[%rd8+4064], {%f416, %f416, %f416, %f416};
	st.local.v4.f32 	[%rd8+4080], {%f416, %f416, %f416, %f416};
	mov.f32 	%f417, %f416;
	@%p10 bra 	$L__BB1_29;
	ld.local.f32 	%f101, [%rd5];
	add.f32 	%f3, %f2, %f101;
	ld.local.f32 	%f4, [%rd6];
	cvta.to.global.u64 	%rd12, %rd27;
	mov.f32 	%f407, 0fC77FDC00;
	mov.f32 	%f415, 0f00000000;
	mov.b32 	%r138, 0;
	mov.b16 	%rs6, 0;
	mov.f32 	%f414, %f415;
	mov.f32 	%f413, %f415;
	mov.f32 	%f412, %f415;
	mov.f32 	%f406, %f415;
	mov.f32 	%f408, %f415;
	mov.f32 	%f409, %f415;
	mov.f32 	%f417, %f415;
	mov.f32 	%f416, %f415;
$L__BB1_15:
	mov.f32 	%f9, %f406;
	mul.wide.u32 	%rd122, %r138, 4;
	add.s64 	%rd13, %rd5, %rd122;
	ld.local.f32 	%f15, [%rd13];
	add.s64 	%rd14, %rd6, %rd122;
	ld.local.f32 	%f16, [%rd14];
	mul.lo.s32 	%r80, %r138, %r65;
	cvt.s64.s32 	%rd123, %r80;
	add.s64 	%rd124, %rd123, %rd9;
	shl.b64 	%rd125, %rd124, 2;
	add.s64 	%rd126, %rd12, %rd125;
	ld.global.nc.f32 	%f17, [%rd126];
	add.f32 	%f102, %f1, %f15;
	max.f32 	%f406, %f407, %f102;
	sub.f32 	%f103, %f407, %f406;
	fma.rn.f32 	%f104, %f103, 0f3BBB989D, 0f3F000000;
	cvt.sat.f32.f32 	%f105, %f104;
	mov.f32 	%f106, 0f4B400001;
	mov.f32 	%f107, 0f437C0000;
	fma.rm.f32 	%f108, %f105, %f107, %f106;
	add.f32 	%f109, %f108, 0fCB40007F;
	neg.f32 	%f110, %f109;
	fma.rn.f32 	%f111, %f103, 0f3FB8AA3B, %f110;
	fma.rn.f32 	%f112, %f103, 0f32A57060, %f111;
	mov.b32 	%r81, %f108;
	shl.b32 	%r82, %r81, 23;
	mov.b32 	%f113, %r82;
	ex2.approx.ftz.f32 	%f114, %f112;
	mul.f32 	%f115, %f114, %f113;
	sub.f32 	%f116, %f102, %f406;
	fma.rn.f32 	%f117, %f116, 0f3BBB989D, 0f3F000000;
	cvt.sat.f32.f32 	%f118, %f117;
	fma.rm.f32 	%f119, %f118, %f107, %f106;
	add.f32 	%f120, %f119, 0fCB40007F;
	neg.f32 	%f121, %f120;
	fma.rn.f32 	%f122, %f116, 0f3FB8AA3B, %f121;
	fma.rn.f32 	%f123, %f116, 0f32A57060, %f122;
	mov.b32 	%r83, %f119;
	shl.b32 	%r84, %r83, 23;
	mov.b32 	%f124, %r84;
	ex2.approx.ftz.f32 	%f125, %f123;
	mul.f32 	%f19, %f125, %f124;
	mul.f32 	%f126, %f16, %f19;
	fma.rn.f32 	%f20, %f409, %f115, %f126;
	fma.rn.f32 	%f21, %f408, %f115, %f19;
	setp.eq.s32 	%p11, %r138, 0;
	@%p11 bra 	$L__BB1_24;
	div.rn.f32 	%f22, %f20, %f21;
	setp.lt.u32 	%p12, %r138, 4;
	mov.b32 	%r142, 0;
	@%p12 bra 	$L__BB1_19;
	add.s32 	%r140, %r138, -2;
	and.b32  	%r86, %r138, -4;
	neg.s32 	%r139, %r86;
	mov.u64 	%rd231, %rd5;
	mov.u64 	%rd232, %rd8;
	mov.u64 	%rd233, %rd6;
	mov.u64 	%rd234, %rd7;
$L__BB1_18:
	.pragma "nounroll";
	and.b32  	%r142, %r138, 2147483644;
	add.s32 	%r87, %r140, 1;
	cvt.rn.f32.s32 	%f127, %r87;
	ld.local.v4.f32 	{%f128, %f129, %f130, %f131}, [%rd231];
	fma.rn.f32 	%f132, %f2, %f127, %f128;
	sub.f32 	%f133, %f132, %f406;
	fma.rn.f32 	%f134, %f133, 0f3BBB989D, 0f3F000000;
	cvt.sat.f32.f32 	%f135, %f134;
	mov.f32 	%f136, 0f4B400001;
	mov.f32 	%f137, 0f437C0000;
	fma.rm.f32 	%f138, %f135, %f137, %f136;
	add.f32 	%f139, %f138, 0fCB40007F;
	neg.f32 	%f140, %f139;
	fma.rn.f32 	%f141, %f133, 0f3FB8AA3B, %f140;
	fma.rn.f32 	%f142, %f133, 0f32A57060, %f141;
	mov.b32 	%r88, %f138;
	shl.b32 	%r89, %r88, 23;
	mov.b32 	%f143, %r89;
	ex2.approx.ftz.f32 	%f144, %f142;
	mul.f32 	%f145, %f144, %f143;
	mul.f32 	%f146, %f17, %f145;
	div.rn.f32 	%f147, %f146, %f21;
	ld.local.v4.f32 	{%f148, %f149, %f150, %f151}, [%rd232];
	add.f32 	%f152, %f148, %f147;
	ld.local.v4.f32 	{%f153, %f154, %f155, %f156}, [%rd233];
	sub.f32 	%f157, %f153, %f22;
	ld.local.v4.f32 	{%f158, %f159, %f160, %f161}, [%rd234];
	fma.rn.f32 	%f162, %f157, %f147, %f158;
	add.s32 	%r90, %r140, -2;
	cvt.rn.f32.s32 	%f163, %r140;
	fma.rn.f32 	%f164, %f2, %f163, %f129;
	sub.f32 	%f165, %f164, %f406;
	fma.rn.f32 	%f166, %f165, 0f3BBB989D, 0f3F000000;
	cvt.sat.f32.f32 	%f167, %f166;
	fma.rm.f32 	%f168, %f167, %f137, %f136;
	add.f32 	%f169, %f168, 0fCB40007F;
	neg.f32 	%f170, %f169;
	fma.rn.f32 	%f171, %f165, 0f3FB8AA3B, %f170;
	fma.rn.f32 	%f172, %f165, 0f32A57060, %f171;
	mov.b32 	%r91, %f168;
	shl.b32 	%r92, %r91, 23;
	mov.b32 	%f173, %r92;
	ex2.approx.ftz.f32 	%f174, %f172;
	mul.f32 	%f175, %f174, %f173;
	mul.f32 	%f176, %f17, %f175;
	div.rn.f32 	%f177, %f176, %f21;
	add.f32 	%f178, %f149, %f177;
	sub.f32 	%f179, %f154, %f22;
	fma.rn.f32 	%f180, %f179, %f177, %f159;
	add.s32 	%r93, %r140, -1;
	cvt.rn.f32.s32 	%f181, %r93;
	fma.rn.f32 	%f182, %f2, %f181, %f130;
	sub.f32 	%f183, %f182, %f406;
	fma.rn.f32 	%f184, %f183, 0f3BBB989D, 0f3F000000;
	cvt.sat.f32.f32 	%f185, %f184;
	fma.rm.f32 	%f186, %f185, %f137, %f136;
	add.f32 	%f187, %f186, 0fCB40007F;
	neg.f32 	%f188, %f187;
	fma.rn.f32 	%f189, %f183, 0f3FB8AA3B, %f188;
	fma.rn.f32 	%f190, %f183, 0f32A57060, %f189;
	mov.b32 	%r94, %f186;
	shl.b32 	%r95, %r94, 23;
	mov.b32 	%f191, %r95;
	ex2.approx.ftz.f32 	%f192, %f190;
	mul.f32 	%f193, %f192, %f191;
	mul.f32 	%f194, %f17, %f193;
	div.rn.f32 	%f195, %f194, %f21;
	add.f32 	%f196, %f150, %f195;
	sub.f32 	%f197, %f155, %f22;
	fma.rn.f32 	%f198, %f197, %f195, %f160;
	cvt.rn.f32.s32 	%f199, %r90;
	fma.rn.f32 	%f200, %f2, %f199, %f131;
	sub.f32 	%f201, %f200, %f406;
	fma.rn.f32 	%f202, %f201, 0f3BBB989D, 0f3F000000;
	cvt.sat.f32.f32 	%f203, %f202;
	fma.rm.f32 	%f204, %f203, %f137, %f136;
	add.f32 	%f205, %f204, 0fCB40007F;
	neg.f32 	%f206, %f205;
	fma.rn.f32 	%f207, %f201, 0f3FB8AA3B, %f206;
	fma.rn.f32 	%f208, %f201, 0f32A57060, %f207;
	mov.b32 	%r96, %f204;
	shl.b32 	%r97, %r96, 23;
	mov.b32 	%f209, %r97;
	ex2.approx.ftz.f32 	%f210, %f208;
	mul.f32 	%f211, %f210, %f209;
	mul.f32 	%f212, %f17, %f211;
	div.rn.f32 	%f213, %f212, %f21;
	add.f32 	%f214, %f151, %f213;
	st.local.v4.f32 	[%rd232], {%f152, %f178, %f196, %f214};
	sub.f32 	%f215, %f156, %f22;
	fma.rn.f32 	%f216, %f215, %f213, %f161;
	st.local.v4.f32 	[%rd234], {%f162, %f180, %f198, %f216};
	add.s32 	%r140, %r140, -4;
	add.s32 	%r139, %r139, 4;
	add.s64 	%rd234, %rd234, 16;
	add.s64 	%rd233, %rd233, 16;
	add.s64 	%rd232, %rd232, 16;
	add.s64 	%rd231, %rd231, 16;
	setp.ne.s32 	%p13, %r139, 0;
	@%p13 bra 	$L__BB1_18;
$L__BB1_19:
	and.b32  	%r98, %r138, 3;
	setp.eq.s32 	%p14, %r98, 0;
	@%p14 bra 	$L__BB1_24;
	and.b16  	%rs4, %rs6, 3;
	setp.eq.s16 	%p15, %rs4, 1;
	@%p15 bra 	$L__BB1_22;
	not.b32 	%r99, %r142;
	add.s32 	%r100, %r138, %r99;
	cvt.rn.f32.s32 	%f217, %r100;
	mul.wide.u32 	%rd127, %r142, 4;
	add.s64 	%rd128, %rd5, %rd127;
	ld.local.f32 	%f218, [%rd128];
	fma.rn.f32 	%f219, %f2, %f217, %f218;
	sub.f32 	%f220, %f219, %f406;
	fma.rn.f32 	%f221, %f220, 0f3BBB989D, 0f3F000000;
	cvt.sat.f32.f32 	%f222, %f221;
	mov.f32 	%f223, 0f4B400001;
	mov.f32 	%f224, 0f437C0000;
	fma.rm.f32 	%f225, %f222, %f224, %f223;
	add.f32 	%f226, %f225, 0fCB40007F;
	neg.f32 	%f227, %f226;
	fma.rn.f32 	%f228, %f220, 0f3FB8AA3B, %f227;
	fma.rn.f32 	%f229, %f220, 0f32A57060, %f228;
	mov.b32 	%r101, %f225;
	shl.b32 	%r102, %r101, 23;
	mov.b32 	%f230, %r102;
	ex2.approx.ftz.f32 	%f231, %f229;
	mul.f32 	%f232, %f231, %f230;
	mul.f32 	%f233, %f17, %f232;
	div.rn.f32 	%f234, %f233, %f21;
	add.s64 	%rd129, %rd8, %rd127;
	ld.local.f32 	%f235, [%rd129];
	add.f32 	%f236, %f235, %f234;
	st.local.f32 	[%rd129], %f236;
	add.s64 	%rd130, %rd6, %rd127;
	ld.local.f32 	%f237, [%rd130];
	sub.f32 	%f238, %f237, %f22;
	add.s64 	%rd131, %rd7, %rd127;
	ld.local.f32 	%f239, [%rd131];
	fma.rn.f32 	%f240, %f238, %f234, %f239;
	st.local.f32 	[%rd131], %f240;
	sub.s32 	%r103, %r138, %r142;
	add.s32 	%r104, %r103, -2;
	cvt.rn.f32.s32 	%f241, %r104;
	ld.local.f32 	%f242, [%rd128+4];
	fma.rn.f32 	%f243, %f2, %f241, %f242;
	sub.f32 	%f244, %f243, %f406;
	fma.rn.f32 	%f245, %f244, 0f3BBB989D, 0f3F000000;
	cvt.sat.f32.f32 	%f246, %f245;
	fma.rm.f32 	%f247, %f246, %f224, %f223;
	add.f32 	%f248, %f247, 0fCB40007F;
	neg.f32 	%f249, %f248;
	fma.rn.f32 	%f250, %f244, 0f3FB8AA3B, %f249;
	fma.rn.f32 	%f251, %f244, 0f32A57060, %f250;
	mov.b32 	%r105, %f247;
	shl.b32 	%r106, %r105, 23;
	mov.b32 	%f252, %r106;
	ex2.approx.ftz.f32 	%f253, %f251;
	mul.f32 	%f254, %f253, %f252;
	mul.f32 	%f255, %f17, %f254;
	div.rn.f32 	%f256, %f255, %f21;
	ld.local.f32 	%f257, [%rd129+4];
	add.f32 	%f258, %f257, %f256;
	st.local.f32 	[%rd129+4], %f258;
	ld.local.f32 	%f259, [%rd130+4];
	sub.f32 	%f260, %f259, %f22;
	ld.local.f32 	%f261, [%rd131+4];
	fma.rn.f32 	%f262, %f260, %f256, %f261;
	st.local.f32 	[%rd131+4], %f262;
	add.s32 	%r142, %r142, 2;
$L__BB1_22:
	and.b16  	%rs5, %rs6, 1;
	setp.eq.b16 	%p16, %rs5, 1;
	not.pred 	%p17, %p16;
	@%p17 bra 	$L__BB1_24;
	not.b32 	%r107, %r142;
	add.s32 	%r108, %r138, %r107;
	cvt.rn.f32.s32 	%f263, %r108;
	mul.wide.u32 	%rd132, %r142, 4;
	add.s64 	%rd133, %rd5, %rd132;
	ld.local.f32 	%f264, [%rd133];
	fma.rn.f32 	%f265, %f2, %f263, %f264;
	sub.f32 	%f266, %f265, %f406;
	fma.rn.f32 	%f267, %f266, 0f3BBB989D, 0f3F000000;
	cvt.sat.f32.f32 	%f268, %f267;
	mov.f32 	%f269, 0f4B400001;
	mov.f32 	%f270, 0f437C0000;
	fma.rm.f32 	%f271, %f268, %f270, %f269;
	add.f32 	%f272, %f271, 0fCB40007F;
	neg.f32 	%f273, %f272;
	fma.rn.f32 	%f274, %f266, 0f3FB8AA3B, %f273;
	fma.rn.f32 	%f275, %f266, 0f32A57060, %f274;
	mov.b32 	%r109, %f271;
	shl.b32 	%r110, %r109, 23;
	mov.b32 	%f276, %r110;
	ex2.approx.ftz.f32 	%f277, %f275;
	mul.f32 	%f278, %f277, %f276;
	mul.f32 	%f279, %f17, %f278;
	div.rn.f32 	%f280, %f279, %f21;
	add.s64 	%rd134, %rd8, %rd132;
	ld.local.f32 	%f281, [%rd134];
	add.f32 	%f282, %f281, %f280;
	st.local.f32 	[%rd134], %f282;
	add.s64 	%rd135, %rd6, %rd132;
	ld.local.f32 	%f283, [%rd135];
	sub.f32 	%f284, %f283, %f22;
	add.s64 	%rd136, %rd7, %rd132;
	ld.local.f32 	%f285, [%rd136];
	fma.rn.f32 	%f286, %f284, %f280, %f285;
	st.local.f32 	[%rd136], %f286;
$L__BB1_24:
	mul.f32 	%f287, %f17, %f19;
	div.rn.f32 	%f288, %f287, %f21;
	mul.wide.u32 	%rd137, %r138, 4;
	add.s64 	%rd138, %rd8, %rd137;
	ld.local.f32 	%f289, [%rd138];
	add.f32 	%f290, %f288, %f289;
	st.local.f32 	[%rd138], %f290;
	div.rn.f32 	%f291, %f20, %f21;
	sub.f32 	%f292, %f16, %f291;
	add.s64 	%rd139, %rd7, %rd137;
	ld.local.f32 	%f293, [%rd139];
	fma.rn.f32 	%f294, %f288, %f292, %f293;
	st.local.f32 	[%rd139], %f294;
	fma.rn.f32 	%f417, %f288, %f292, %f417;
	setp.lt.u32 	%p18, %r138, 3;
	@%p18 bra 	$L__BB1_26;
	add.f32 	%f307, %f2, %f9;
	sub.f32 	%f308, %f307, %f406;
	fma.rn.f32 	%f309, %f308, 0f3BBB989D, 0f3F000000;
	cvt.sat.f32.f32 	%f310, %f309;
	mov.f32 	%f311, 0f4B400001;
	mov.f32 	%f312, 0f437C0000;
	fma.rm.f32 	%f313, %f310, %f312, %f311;
	add.f32 	%f314, %f313, 0fCB40007F;
	neg.f32 	%f315, %f314;
	fma.rn.f32 	%f316, %f308, 0f3FB8AA3B, %f315;
	fma.rn.f32 	%f317, %f308, 0f32A57060, %f316;
	mov.b32 	%r113, %f313;
	shl.b32 	%r114, %r113, 23;
	mov.b32 	%f318, %r114;
	ex2.approx.ftz.f32 	%f319, %f317;
	mul.f32 	%f320, %f319, %f318;
	ld.local.f32 	%f321, [%rd13+-8];
	add.f32 	%f322, %f2, %f321;
	sub.f32 	%f323, %f322, %f406;
	fma.rn.f32 	%f324, %f323, 0f3BBB989D, 0f3F000000;
	cvt.sat.f32.f32 	%f325, %f324;
	fma.rm.f32 	%f326, %f325, %f312, %f311;
	add.f32 	%f327, %f326, 0fCB40007F;
	neg.f32 	%f328, %f327;
	fma.rn.f32 	%f329, %f323, 0f3FB8AA3B, %f328;
	fma.rn.f32 	%f330, %f323, 0f32A57060, %f329;
	mov.b32 	%r115, %f326;
	shl.b32 	%r116, %r115, 23;
	mov.b32 	%f331, %r116;
	ex2.approx.ftz.f32 	%f332, %f330;
	mul.f32 	%f333, %f332, %f331;
	fma.rn.f32 	%f415, %f415, %f320, %f333;
	fma.rn.f32 	%f414, %f414, %f320, %f415;
	ld.local.f32 	%f334, [%rd14+-8];
	mul.f32 	%f335, %f334, %f333;
	fma.rn.f32 	%f413, %f413, %f320, %f335;
	fma.rn.f32 	%f412, %f412, %f320, %f413;
	bra.uni 	$L__BB1_28;
$L__BB1_26:
	setp.ne.s32 	%p19, %r138, 2;
	@%p19 bra 	$L__BB1_28;
	sub.f32 	%f295, %f3, %f406;
	fma.rn.f32 	%f296, %f295, 0f3BBB989D, 0f3F000000;
	cvt.sat.f32.f32 	%f297, %f296;
	mov.f32 	%f298, 0f4B400001;
	mov.f32 	%f299, 0f437C0000;
	fma.rm.f32 	%f300, %f297, %f299, %f298;
	add.f32 	%f301, %f300, 0fCB40007F;
	neg.f32 	%f302, %f301;
	fma.rn.f32 	%f303, %f295, 0f3FB8AA3B, %f302;
	fma.rn.f32 	%f304, %f295, 0f32A57060, %f303;
	mov.b32 	%r111, %f300;
	shl.b32 	%r112, %r111, 23;
	mov.b32 	%f305, %r112;
	ex2.approx.ftz.f32 	%f306, %f304;
	mul.f32 	%f414, %f306, %f305;
	mul.f32 	%f412, %f4, %f414;
	mov.f32 	%f413, %f412;
	mov.f32 	%f415, %f414;
$L__BB1_28:
	div.rn.f32 	%f336, %f412, %f21;
	mul.f32 	%f337, %f20, %f414;
	mul.f32 	%f338, %f21, %f21;
	div.rn.f32 	%f339, %f337, %f338;
	sub.f32 	%f340, %f336, %f339;
	mul.f32 	%f341, %f17, %f340;
	fma.rn.f32 	%f416, %f2, %f341, %f416;
	add.f32 	%f342, %f2, %f407;
	max.f32 	%f407, %f342, %f15;
	sub.f32 	%f343, %f342, %f407;
	fma.rn.f32 	%f344, %f343, 0f3BBB989D, 0f3F000000;
	cvt.sat.f32.f32 	%f345, %f344;
	mov.f32 	%f346, 0f4B400001;
	mov.f32 	%f347, 0f437C0000;
	fma.rm.f32 	%f348, %f345, %f347, %f346;
	add.f32 	%f349, %f348, 0fCB40007F;
	neg.f32 	%f350, %f349;
	fma.rn.f32 	%f351, %f343, 0f3FB8AA3B, %f350;
	fma.rn.f32 	%f352, %f343, 0f32A57060, %f351;
	mov.b32 	%r117, %f348;
	shl.b32 	%r118, %r117, 23;
	mov.b32 	%f353, %r118;
	ex2.approx.ftz.f32 	%f354, %f352;
	mul.f32 	%f355, %f354, %f353;
	sub.f32 	%f356, %f15, %f407;
	fma.rn.f32 	%f357, %f356, 0f3BBB989D, 0f3F000000;
	cvt.sat.f32.f32 	%f358, %f357;
	fma.rm.f32 	%f359, %f358, %f347, %f346;
	add.f32 	%f360, %f359, 0fCB40007F;
	neg.f32 	%f361, %f360;
	fma.rn.f32 	%f362, %f356, 0f3FB8AA3B, %f361;
	fma.rn.f32 	%f363, %f356, 0f32A57060, %f362;
	mov.b32 	%r119, %f359;
	shl.b32 	%r120, %r119, 23;
	mov.b32 	%f364, %r120;
	ex2.approx.ftz.f32 	%f365, %f363;
	mul.f32 	%f366, %f365, %f364;
	mul.f32 	%f367, %f16, %f366;
	fma.rn.f32 	%f409, %f409, %f355, %f367;
	fma.rn.f32 	%f408, %f408, %f355, %f366;
	add.s32 	%r138, %r138, 1;
	setp.ne.s32 	%p20, %r138, %r64;
	add.s16 	%rs6, %rs6, 1;
	@%p20 bra 	$L__BB1_15;
$L__BB1_29:
	ld.param.u64 	%rd230, [_Z15kernel_backwardIfEviiiPKT_S2_S2_S2_S2_PS0_S3_S3_S3__param_9];
	ld.param.u64 	%rd229, [_Z15kernel_backwardIfEviiiPKT_S2_S2_S2_S2_PS0_S3_S3_S3__param_8];
	setp.lt.s32 	%p21, %r64, 1;
	mad.lo.s32 	%r121, %r65, %r1, %r2;
	cvta.to.global.u64 	%rd140, %rd229;
	mul.wide.s32 	%rd141, %r121, 4;
	add.s64 	%rd142, %rd140, %rd141;
	ld.global.f32 	%f368, [%rd142];
	add.f32 	%f369, %f416, %f368;
	st.global.f32 	[%rd142], %f369;
	cvta.to.global.u64 	%rd143, %rd230;
	add.s64 	%rd144, %rd143, %rd141;
	ld.global.f32 	%f370, [%rd144];
	add.f32 	%f371, %f417, %f370;
	st.global.f32 	[%rd144], %f371;
	@%p21 bra 	$L__BB1_41;
	and.b32  	%r30, %r64, 7;
	setp.lt.u32 	%p22, %r64, 8;
	mov.b32 	%r153, 0;
	@%p22 bra 	$L__BB1_33;
	and.b32  	%r153, %r64, 2147483640;
	neg.s32 	%r151, %r153;
	shl.b32 	%r33, %r65, 3;
	shl.b32 	%r149, %r65, 1;
	mul.lo.s32 	%r148, %r65, 3;
	shl.b32 	%r147, %r65, 2;
	mul.lo.s32 	%r146, %r65, 5;
	mul.lo.s32 	%r145, %r65, 6;
	mul.lo.s32 	%r144, %r65, 7;
	mov.b32 	%r143, 0;
	mov.u32 	%r150, %r65;
$L__BB1_32:
	.pragma "nounroll";
	ld.local.v4.f32 	{%f372, %f373, %f374, %f375}, [%rd235+-16];
	cvt.s64.s32 	%rd145, %r143;
	add.s64 	%rd146, %rd145, %rd9;
	shl.b64 	%rd147, %rd146, 2;
	add.s64 	%rd148, %rd4, %rd147;
	st.global.f32 	[%rd148], %f372;
	ld.local.v4.f32 	{%f376, %f377, %f378, %f379}, [%rd236+-16];
	add.s64 	%rd149, %rd3, %rd147;
	st.global.f32 	[%rd149], %f376;
	cvt.s64.s32 	%rd150, %r150;
	add.s64 	%rd151, %rd150, %rd9;
	shl.b64 	%rd152, %rd151, 2;
	add.s64 	%rd153, %rd4, %rd152;
	st.global.f32 	[%rd153], %f373;
	add.s64 	%rd154, %rd3, %rd152;
	st.global.f32 	[%rd154], %f377;
	cvt.s64.s32 	%rd155, %r149;
	add.s64 	%rd156, %rd155, %rd9;
	shl.b64 	%rd157, %rd156, 2;
	add.s64 	%rd158, %rd4, %rd157;
	st.global.f32 	[%rd158], %f374;
	add.s64 	%rd159, %rd3, %rd157;
	st.global.f32 	[%rd159], %f378;
	cvt.s64.s32 	%rd160, %r148;
	add.s64 	%rd161, %rd160, %rd9;
	shl.b64 	%rd162, %rd161, 2;
	add.s64 	%rd163, %rd4, %rd162;
	st.global.f32 	[%rd163], %f375;
	add.s64 	%rd164, %rd3, %rd162;
	st.global.f32 	[%rd164], %f379;
	ld.local.v4.f32 	{%f380, %f381, %f382, %f383}, [%rd235];
	cvt.s64.s32 	%rd165, %r147;
	add.s64 	%rd166, %rd165, %rd9;
	shl.b64 	%rd167, %rd166, 2;
	add.s64 	%rd168, %rd4, %rd167;
	st.global.f32 	[%rd168], %f380;
	ld.local.v4.f32 	{%f384, %f385, %f386, %f387}, [%rd236];
	add.s64 	%rd169, %rd3, %rd167;
	st.global.f32 	[%rd169], %f384;
	cvt.s64.s32 	%rd170, %r146;
	add.s64 	%rd171, %rd170, %rd9;
	shl.b64 	%rd172, %rd171, 2;
	add.s64 	%rd173, %rd4, %rd172;
	st.global.f32 	[%rd173], %f381;
	add.s64 	%rd174, %rd3, %rd172;
	st.global.f32 	[%rd174], %f385;
	cvt.s64.s32 	%rd175, %r145;
	add.s64 	%rd176, %rd175, %rd9;
	shl.b64 	%rd177, %rd176, 2;
	add.s64 	%rd178, %rd4, %rd177;
	st.global.f32 	[%rd178], %f382;
	add.s64 	%rd179, %rd3, %rd177;
	st.global.f32 	[%rd179], %f386;
	cvt.s64.s32 	%rd180, %r144;
	add.s64 	%rd181, %rd180, %rd9;
	shl.b64 	%rd182, %rd181, 2;
	add.s64 	%rd183, %rd4, %rd182;
	st.global.f32 	[%rd183], %f383;
	add.s64 	%rd184, %rd3, %rd182;
	st.global.f32 	[%rd184], %f387;
	add.s32 	%r151, %r151, 8;
	add.s64 	%rd236, %rd236, 32;
	add.s64 	%rd235, %rd235, 32;
	add.s32 	%r150, %r150, %r33;
	add.s32 	%r149, %r149, %r33;
	add.s32 	%r148, %r148, %r33;
	add.s32 	%r147, %r147, %r33;
	add.s32 	%r146, %r146, %r33;
	add.s32 	%r145, %r145, %r33;
	add.s32 	%r144, %r144, %r33;
	add.s32 	%r143, %r143, %r33;
	setp.ne.s32 	%p23, %r151, 0;
	@%p23 bra 	$L__BB1_32;
$L__BB1_33:
	setp.eq.s32 	%p24, %r30, 0;
	@%p24 bra 	$L__BB1_41;
	and.b32  	%r59, %r64, 3;
	setp.lt.u32 	%p25, %r30, 4;
	@%p25 bra 	$L__BB1_36;
	mul.lo.s32 	%r124, %r153, %r65;
	mul.wide.u32 	%rd185, %r153, 4;
	add.s64 	%rd186, %rd7, %rd185;
	ld.local.f32 	%f388, [%rd186];
	cvt.s64.s32 	%rd187, %r124;
	add.s64 	%rd188, %rd187, %rd9;
	shl.b64 	%rd189, %rd188, 2;
	add.s64 	%rd190, %rd4, %rd189;
	st.global.f32 	[%rd190], %f388;
	add.s64 	%rd191, %rd8, %rd185;
	ld.local.f32 	%f389, [%rd191];
	add.s64 	%rd192, %rd3, %rd189;
	st.global.f32 	[%rd192], %f389;
	add.s32 	%r125, %r124, %r65;
	ld.local.f32 	%f390, [%rd186+4];
	cvt.s64.s32 	%rd193, %r125;
	add.s64 	%rd194, %rd193, %rd9;
	shl.b64 	%rd195, %rd194, 2;
	add.s64 	%rd196, %rd4, %rd195;
	st.global.f32 	[%rd196], %f390;
	ld.local.f32 	%f391, [%rd191+4];
	add.s64 	%rd197, %rd3, %rd195;
	st.global.f32 	[%rd197], %f391;
	add.s32 	%r126, %r125, %r65;
	ld.local.f32 	%f392, [%rd186+8];
	cvt.s64.s32 	%rd198, %r126;
	add.s64 	%rd199, %rd198, %rd9;
	shl.b64 	%rd200, %rd199, 2;
	add.s64 	%rd201, %rd4, %rd200;
	st.global.f32 	[%rd201], %f392;
	ld.local.f32 	%f393, [%rd191+8];
	add.s64 	%rd202, %rd3, %rd200;
	st.global.f32 	[%rd202], %f393;
	add.s32 	%r127, %r126, %r65;
	ld.local.f32 	%f394, [%rd186+12];
	cvt.s64.s32 	%rd203, %r127;
	add.s64 	%rd204, %rd203, %rd9;
	shl.b64 	%rd205, %rd204, 2;
	add.s64 	%rd206, %rd4, %rd205;
	st.global.f32 	[%rd206], %f394;
	ld.local.f32 	%f395, [%rd191+12];
	add.s64 	%rd207, %rd3, %rd205;
	st.global.f32 	[%rd207], %f395;
	add.s32 	%r153, %r153, 4;
$L__BB1_36:
	setp.eq.s32 	%p26, %r59, 0;
	@%p26 bra 	$L__BB1_41;
	setp.eq.s32 	%p27, %r59, 1;
	@%p27 bra 	$L__BB1_39;
	mul.lo.s32 	%r128, %r153, %r65;
	mul.wide.u32 	%rd208, %r153, 4;
	add.s64 	%rd209, %rd7, %rd208;
	ld.local.f32 	%f396, [%rd209];
	cvt.s64.s32 	%rd210, %r128;
	add.s64 	%rd211, %rd210, %rd9;
	shl.b64 	%rd212, %rd211, 2;
	add.s64 	%rd213, %rd4, %rd212;
	st.global.f32 	[%rd213], %f396;
	add.s64 	%rd214, %rd8, %rd208;
	ld.local.f32 	%f397, [%rd214];
	add.s64 	%rd215, %rd3, %rd212;
	st.global.f32 	[%rd215], %f397;
	add.s32 	%r129, %r128, %r65;
	ld.local.f32 	%f398, [%rd209+4];
	cvt.s64.s32 	%rd216, %r129;
	add.s64 	%rd217, %rd216, %rd9;
	shl.b64 	%rd218, %rd217, 2;
	add.s64 	%rd219, %rd4, %rd218;
	st.global.f32 	[%rd219], %f398;
	ld.local.f32 	%f399, [%rd214+4];
	add.s64 	%rd220, %rd3, %rd218;
	st.global.f32 	[%rd220], %f399;
	add.s32 	%r153, %r153, 2;
$L__BB1_39:
	and.b32  	%r130, %r64, 1;
	setp.eq.b32 	%p28, %r130, 1;
	not.pred 	%p29, %p28;
	@%p29 bra 	$L__BB1_41;
	mul.lo.s32 	%r131, %r153, %r65;
	mul.wide.u32 	%rd221, %r153, 4;
	add.s64 	%rd222, %rd7, %rd221;
	ld.local.f32 	%f400, [%rd222];
	cvt.s64.s32 	%rd223, %r131;
	add.s64 	%rd224, %rd223, %rd9;
	shl.b64 	%rd225, %rd224, 2;
	add.s64 	%rd226, %rd4, %rd225;
	st.global.f32 	[%rd226], %f400;
	add.s64 	%rd227, %rd8, %rd221;
	ld.local.f32 	%f401, [%rd227];
	add.s64 	%rd228, %rd3, %rd225;
	st.global.f32 	[%rd228], %f401;
$L__BB1_41:
	ret;

}


// ===== COMPILED SASS (sm_100) =====

	.target	sm_100

	.elftype	@"ET_EXEC"


//--------------------- .note.nv.tkinfo           --------------------------
	.section	.note.nv.tkinfo,"",@"SHT_NOTE"
	.sectionflags	@"SHF_NOTE_NV_TKINFO"
	.tkinfo
        /*0018*/ 	.word	0x00000002
        /*0030*/ 	.string	""
        /*0030*/ 	.string	"ptxas"
        /*0030*/ 	.string	"Cuda compilation tools, release 13.0, V13.0.88"
        /*0030*/ 	.string	"Build cuda_13.0.r13.0/compiler.36424714_0"
        /*0030*/ 	.string	"-arch sm_100 -m 64 "



//--------------------- .note.nv.cuinfo           --------------------------
	.section	.note.nv.cuinfo,"",@"SHT_NOTE"
	.sectionflags	@"SHF_NOTE_NV_CUINFO"
        /*0018*/ 	.short	0x0002
        /*001a*/ 	.short	0x0064
        /*001c*/ 	.short	0x0082
	.zero		2


//--------------------- .nv.info                  --------------------------
	.section	.nv.info,"",@"SHT_CUDA_INFO"
	.align	4


	//----- nvinfo : EIATTR_REGCOUNT
	.align		4
        /*0000*/ 	.byte	0x04, 0x2f
        /*0002*/ 	.short	(.L_1 - .L_0)
	.align		4
.L_0:
        /*0004*/ 	.word	index@(_Z14kernel_forwardIfEviiiPKT_S2_S2_S2_PS0_)
        /*0008*/ 	.word	0x00000024


	//----- nvinfo : EIATTR_FRAME_SIZE
	.align		4
.L_1:
        /*000c*/ 	.byte	0x04, 0x11
        /*000e*/ 	.short	(.L_3 - .L_2)
	.align		4
.L_2:
        /*0010*/ 	.word	index@($__internal_1_$__cuda_sm3x_div_rn_noftz_f32_slowpath)
        /*0014*/ 	.word	0x00000000


	//----- nvinfo : EIATTR_FRAME_SIZE
	.align		4
.L_3:
        /*0018*/ 	.byte	0x04, 0x11
        /*001a*/ 	.short	(.L_5 - .L_4)
	.align		4
.L_4:
        /*001c*/ 	.word	index@(_Z14kernel_forwardIfEviiiPKT_S2_S2_S2_PS0_)
        /*0020*/ 	.word	0x00000000


	//----- nvinfo : EIATTR_REGCOUNT
	.align		4
.L_5:
        /*0024*/ 	.byte	0x04, 0x2f
        /*0026*/ 	.short	(.L_7 - .L_6)
	.align		4
.L_6:
        /*0028*/ 	.word	index@(_Z15kernel_backwardIfEviiiPKT_S2_S2_S2_S2_PS0_S3_S3_S3_)
        /*002c*/ 	.word	0x00000038


	//----- nvinfo : EIATTR_FRAME_SIZE
	.align		4
.L_7:
        /*0030*/ 	.byte	0x04, 0x11
        /*0032*/ 	.short	(.L_9 - .L_8)
	.align		4
.L_8:
        /*0034*/ 	.word	index@($__internal_0_$__cuda_sm3x_div_rn_noftz_f32_slowpath)
        /*0038*/ 	.word	0x00004000


	//----- nvinfo : EIATTR_FRAME_SIZE
	.align		4
.L_9:
        /*003c*/ 	.byte	0x04, 0x11
        /*003e*/ 	.short	(.L_11 - .L_10)
	.align		4
.L_10:
        /*0040*/ 	.word	index@(_Z15kernel_backwardIfEviiiPKT_S2_S2_S2_S2_PS0_S3_S3_S3_)
        /*0044*/ 	.word	0x00004000


	//----- nvinfo : EIATTR_MIN_STACK_SIZE
	.align		4
.L_11:
        /*0048*/ 	.byte	0x04, 0x12
        /*004a*/ 	.short	(.L_13 - .L_12)
	.align		4
.L_12:
        /*004c*/ 	.word	index@(_Z15kernel_backwardIfEviiiPKT_S2_S2_S2_S2_PS0_S3_S3_S3_)
        /*0050*/ 	.word	0x00004000


	//----- nvinfo : EIATTR_MIN_STACK_SIZE
	.align		4
.L_13:
        /*0054*/ 	.byte	0x04, 0x12
        /*0056*/ 	.short	(.L_15 - .L_14)
	.align		4
.L_14:
        /*0058*/ 	.word	index@(_Z14kernel_forwardIfEviiiPKT_S2_S2_S2_PS0_)
        /*005c*/ 	.word	0x00000000
.L_15:


//--------------------- .nv.compat                --------------------------
	.section	.nv.compat,"",@"SHT_CUDA_COMPAT_INFO"
	.align	4
        /*0000*/ 	.byte	0x02, 0x09, 0x00, 0x00, 0x02, 0x02, 0x01, 0x00, 0x02, 0x05, 0x05, 0x00, 0x03, 0x07, 0x01, 0x01
        /*0010*/ 	.byte	0x02, 0x03, 0x00, 0x00, 0x02, 0x06, 0x01, 0x00, 0x04, 0x0b, 0x08, 0x00, 0x01, 0x00, 0x00, 0x00
        /*0020*/ 	.byte	0x00, 0x00, 0x00, 0x00


//--------------------- .nv.info._Z15kernel_backwardIfEviiiPKT_S2_S2_S2_S2_PS0_S3_S3_S3_ --------------------------
	.section	.nv.info._Z15kernel_backwardIfEviiiPKT_S2_S2_S2_S2_PS0_S3_S3_S3_,"",@"SHT_CUDA_INFO"
	.sectionflags	@""
	.align	4


	//----- nvinfo : EIATTR_CUDA_API_VERSION
	.align		4
        /*0000*/ 	.byte	0x04, 0x37
        /*0002*/ 	.short	(.L_17 - .L_16)
.L_16:
        /*0004*/ 	.word	0x00000082


	//----- nvinfo : EIATTR_KPARAM_INFO
	.align		4
.L_17:
        /*0008*/ 	.byte	0x04, 0x17
        /*000a*/ 	.short	(.L_19 - .L_18)
.L_18:
        /*000c*/ 	.word	0x00000000
        /*0010*/ 	.short	0x000b
        /*0012*/ 	.short	0x0050
        /*0014*/ 	.byte	0x00, 0xf5, 0x21, 0x00


	//----- nvinfo : EIATTR_KPARAM_INFO
	.align		4
.L_19:
        /*0018*/ 	.byte	0x04, 0x17
        /*001a*/ 	.short	(.L_21 - .L_20)
.L_20:
        /*001c*/ 	.word	0x00000000
        /*0020*/ 	.short	0x000a
        /*0022*/ 	.short	0x0048
        /*0024*/ 	.byte	0x00, 0xf5, 0x21, 0x00


	//----- nvinfo : EIATTR_KPARAM_INFO
	.align		4
.L_21:
        /*0028*/ 	.byte	0x04, 0x17
        /*002a*/ 	.short	(.L_23 - .L_22)
.L_22:
        /*002c*/ 	.word	0x00000000
        /*0030*/ 	.short	0x0009
        /*0032*/ 	.short	0x0040
        /*0034*/ 	.byte	0x00, 0xf5, 0x21, 0x00


	//----- nvinfo : EIATTR_KPARAM_INFO
	.align		4
.L_23:
        /*0038*/ 	.byte	0x04, 0x17
        /*003a*/ 	.short	(.L_25 - .L_24)
.L_24:
        /*003c*/ 	.word	0x00000000
        /*0040*/ 	.short	0x0008
        /*0042*/ 	.short	0x0038
        /*0044*/ 	.byte	0x00, 0xf5, 0x21, 0x00


	//----- nvinfo : EIATTR_KPARAM_INFO
	.align		4
.L_25:
        /*0048*/ 	.byte	0x04, 0x17
        /*004a*/ 	.short	(.L_27 - .L_26)
.L_26:
        /*004c*/ 	.word	0x00000000
        /*0050*/ 	.short	0x0007
        /*0052*/ 	.short	0x0030
        /*0054*/ 	.byte	0x00, 0xf5, 0x21, 0x00


	//----- nvinfo : EIATTR_KPARAM_INFO
	.align		4
.L_27:
        /*0058*/ 	.byte	0x04, 0x17
        /*005a*/ 	.short	(.L_29 - .L_28)
.L_28:
        /*005c*/ 	.word	0x00000000
        /*0060*/ 	.short	0x0006
        /*0062*/ 	.short	0x0028
        /*0064*/ 	.byte	0x00, 0xf5, 0x21, 0x00


	//----- nvinfo : EIATTR_KPARAM_INFO
	.align		4
.L_29:
        /*0068*/ 	.byte	0x04, 0x17
        /*006a*/ 	.short	(.L_31 - .L_30)
.L_30:
        /*006c*/ 	.word	0x00000000
        /*0070*/ 	.short	0x0005
        /*0072*/ 	.short	0x0020
        /*0074*/ 	.byte	0x00, 0xf5, 0x21, 0x00


	//----- nvinfo : EIATTR_KPARAM_INFO
	.align		4
.L_31:
        /*0078*/ 	.byte	0x04, 0x17
        /*007a*/ 	.short	(.L_33 - .L_32)
.L_32:
        /*007c*/ 	.word	0x00000000
        /*0080*/ 	.short	0x0004
        /*0082*/ 	.short	0x0018
        /*0084*/ 	.byte	0x00, 0xf5, 0x21, 0x00


	//----- nvinfo : EIATTR_KPARAM_INFO
	.align		4
.L_33:
        /*0088*/ 	.byte	0x04, 0x17
        /*008a*/ 	.short	(.L_35 - .L_34)
.L_34:
        /*008c*/ 	.word	0x00000000
        /*0090*/ 	.short	0x0003
        /*0092*/ 	.short	0x0010
        /*0094*/ 	.byte	0x00, 0xf5, 0x21, 0x00


	//----- nvinfo : EIATTR_KPARAM_INFO
	.align		4
.L_35:
        /*0098*/ 	.byte	0x04, 0x17
        /*009a*/ 	.short	(.L_37 - .L_36)
.L_36:
        /*009c*/ 	.word	0x00000000
        /*00a0*/ 	.short	0x0002
        /*00a2*/ 	.short	0x0008
        /*00a4*/ 	.byte	0x00, 0xf0, 0x11, 0x00


	//----- nvinfo : EIATTR_KPARAM_INFO
	.align		4
.L_37:
        /*00a8*/ 	.byte	0x04, 0x17
        /*00aa*/ 	.short	(.L_39 - .L_38)
.L_38:
        /*00ac*/ 	.word	0x00000000
        /*00b0*/ 	.short	0x0001
        /*00b2*/ 	.short	0x0004
        /*00b4*/ 	.byte	0x00, 0xf0, 0x11, 0x00


	//----- nvinfo : EIATTR_KPARAM_INFO
	.align		4
.L_39:
        /*00b8*/ 	.byte	0x04, 0x17
        /*00ba*/ 	.short	(.L_41 - .L_40)
.L_40:
        /*00bc*/ 	.word	0x00000000
        /*00c0*/ 	.short	0x0000
        /*00c2*/ 	.short	0x0000
        /*00c4*/ 	.byte	0x00, 0xf0, 0x11, 0x00


	//----- nvinfo : EIATTR_SPARSE_MMA_MASK
	.align		4
.L_41:
        /*00c8*/ 	.byte	0x03, 0x50
        /*00ca*/ 	.short	0x0000


	//----- nvinfo : EIATTR_MAXREG_COUNT
	.align		4
        /*00cc*/ 	.byte	0x03, 0x1b
        /*00ce*/ 	.short	0x00ff


	//----- nvinfo : EIATTR_MERCURY_ISA_VERSION
	.align		4
        /*00d0*/ 	.byte	0x03, 0x5f
        /*00d2*/ 	.short	0x0101


	//----- nvinfo : EIATTR_VRC_CTA_INIT_COUNT
	.align		4
        /*00d4*/ 	.byte	0x02, 0x4a
	.zero		1
	.zero		1


	//----- nvinfo : EIATTR_EXIT_INSTR_OFFSETS
	.align		4
        /*00d8*/ 	.byte	0x04, 0x1c
        /*00da*/ 	.short	(.L_43 - .L_42)


	//   ....[0]....
.L_42:
        /*00dc*/ 	.word	0x00004d70


	//   ....[1]....
        /*00e0*/ 	.word	0x000054a0


	//   ....[2]....
        /*00e4*/ 	.word	0x00005830


	//   ....[3]....
        /*00e8*/ 	.word	0x00005a40


	//   ....[4]....
        /*00ec*/ 	.word	0x00005b50


	//----- nvinfo : EIATTR_CRS_STACK_SIZE
	.align		4
.L_43:
        /*00f0*/ 	.byte	0x04, 0x1e
        /*00f2*/ 	.short	(.L_45 - .L_44)
.L_44:
        /*00f4*/ 	.word	0x00000000


	//----- nvinfo : EIATTR_CBANK_PARAM_SIZE
	.align		4
.L_45:
        /*00f8*/ 	.byte	0x03, 0x19
        /*00fa*/ 	.short	0x0058


	//----- nvinfo : EIATTR_PARAM_CBANK
	.align		4
        /*00fc*/ 	.byte	0x04, 0x0a
        /*00fe*/ 	.short	(.L_47 - .L_46)
	.align		4
.L_46:
        /*0100*/ 	.word	index@(.nv.constant0._Z15kernel_backwardIfEviiiPKT_S2_S2_S2_S2_PS0_S3_S3_S3_)
        /*0104*/ 	.short	0x0380
        /*0106*/ 	.short	0x0058


	//----- nvinfo : EIATTR_SW_WAR
	.align		4
.L_47:
        /*0108*/ 	.byte	0x04, 0x36
        /*010a*/ 	.short	(.L_49 - .L_48)
.L_48:
        /*010c*/ 	.word	0x00000008
.L_49:


//--------------------- .nv.info._Z14kernel_forwardIfEviiiPKT_S2_S2_S2_PS0_ --------------------------
	.section	.nv.info._Z14kernel_forwardIfEviiiPKT_S2_S2_S2_PS0_,"",@"SHT_CUDA_INFO"
	.sectionflags	@""
	.align	4


	//----- nvinfo : EIATTR_CUDA_API_VERSION
	.align		4
        /*0000*/ 	.byte	0x04, 0x37
        /*0002*/ 	.short	(.L_51 - .L_50)
.L_50:
        /*0004*/ 	.word	0x00000082


	//----- nvinfo : EIATTR_KPARAM_INFO
	.align		4
.L_51:
        /*0008*/ 	.byte	0x04, 0x17
        /*000a*/ 	.short	(.L_53 - .L_52)
.L_52:
        /*000c*/ 	.word	0x00000000
        /*0010*/ 	.short	0x0007
        /*0012*/ 	.short	0x0030
        /*0014*/ 	.byte	0x00, 0xf5, 0x21, 0x00


	//----- nvinfo : EIATTR_KPARAM_INFO
	.align		4
.L_53:
        /*0018*/ 	.byte	0x04, 0x17
        /*001a*/ 	.short	(.L_55 - .L_54)
.L_54:
        /*001c*/ 	.word	0x00000000
        /*0020*/ 	.short	0x0006
        /*0022*/ 	.short	0x0028
        /*0024*/ 	.byte	0x00, 0xf5, 0x21, 0x00


	//----- nvinfo : EIATTR_KPARAM_INFO
	.align		4
.L_55:
        /*0028*/ 	.byte	0x04, 0x17
        /*002a*/ 	.short	(.L_57 - .L_56)
.L_56:
        /*002c*/ 	.word	0x00000000
        /*0030*/ 	.short	0x0005
        /*0032*/ 	.short	0x0020
        /*0034*/ 	.byte	0x00, 0xf5, 0x21, 0x00


	//----- nvinfo : EIATTR_KPARAM_INFO
	.align		4
.L_57:
        /*0038*/ 	.byte	0x04, 0x17
        /*003a*/ 	.short	(.L_59 - .L_58)
.L_58:
        /*003c*/ 	.word	0x00000000
        /*0040*/ 	.short	0x0004
        /*0042*/ 	.short	0x0018
        /*0044*/ 	.byte	0x00, 0xf5, 0x21, 0x00


	//----- nvinfo : EIATTR_KPARAM_INFO
	.align		4
.L_59:
        /*0048*/ 	.byte	0x04, 0x17
        /*004a*/ 	.short	(.L_61 - .L_60)
.L_60:
        /*004c*/ 	.word	0x00000000
        /*0050*/ 	.short	0x0003
        /*0052*/ 	.short	0x0010
        /*0054*/ 	.byte	0x00, 0xf5, 0x21, 0x00


	//----- nvinfo : EIATTR_KPARAM_INFO
	.align		4
.L_61:
        /*0058*/ 	.byte	0x04, 0x17
        /*005a*/ 	.short	(.L_63 - .L_62)
.L_62:
        /*005c*/ 	.word	0x00000000
        /*0060*/ 	.short	0x0002
        /*0062*/ 	.short	0x0008
        /*0064*/ 	.byte	0x00, 0xf0, 0x11, 0x00


	//----- nvinfo : EIATTR_KPARAM_INFO
	.align		4
.L_63:
        /*0068*/ 	.byte	0x04, 0x17
        /*006a*/ 	.short	(.L_65 - .L_64)
.L_64:
        /*006c*/ 	.word	0x00000000
        /*0070*/ 	.short	0x0001
        /*0072*/ 	.short	0x0004
        /*0074*/ 	.byte	0x00, 0xf0, 0x11, 0x00


	//----- nvinfo : EIATTR_KPARAM_INFO
	.align		4
.L_65:
        /*0078*/ 	.byte	0x04, 0x17
        /*007a*/ 	.short	(.L_67 - .L_66)
.L_66:
        /*007c*/ 	.word	0x00000000
        /*0080*/ 	.short	0x0000
        /*0082*/ 	.short	0x0000
        /*0084*/ 	.byte	0x00, 0xf0, 0x11, 0x00


	//----- nvinfo : EIATTR_SPARSE_MMA_MASK
	.align		4
.L_67:
        /*0088*/ 	.byte	0x03, 0x50
        /*008a*/ 	.short	0x0000


	//----- nvinfo : EIATTR_MAXREG_COUNT
	.align		4
        /*008c*/ 	.byte	0x03, 0x1b
        /*008e*/ 	.short	0x00ff


	//----- nvinfo : EIATTR_MERCURY_ISA_VERSION
	.align		4
        /*0090*/ 	.byte	0x03, 0x5f
        /*0092*/ 	.short	0x0101


	//----- nvinfo : EIATTR_VRC_CTA_INIT_COUNT
	.align		4
        /*0094*/ 	.byte	0x02, 0x4a
	.zero		1
	.zero		1


	//----- nvinfo : EIATTR_EXIT_INSTR_OFFSETS
	.align		4
        /*0098*/ 	.byte	0x04, 0x1c
        /*009a*/ 	.short	(.L_69 - .L_68)


	//   ....[0]....
.L_68:
        /*009c*/ 	.word	0x00000140


	//   ....[1]....
        /*00a0*/ 	.word	0x00000b80


	//   ....[2]....
        /*00a4*/ 	.word	0x00000e70


	//----- nvinfo : EIATTR_CRS_STACK_SIZE
	.align		4
.L_69:
        /*00a8*/ 	.byte	0x04, 0x1e
        /*00aa*/ 	.short	(.L_71 - .L_70)
.L_70:
        /*00ac*/ 	.word	0x00000000


	//----- nvinfo : EIATTR_CBANK_PARAM_SIZE
	.align		4
.L_71:
        /*00b0*/ 	.byte	0x03, 0x19
        /*00b2*/ 	.short	0x0038


	//----- nvinfo : EIATTR_PARAM_CBANK
	.align		4
        /*00b4*/ 	.byte	0x04, 0x0a
        /*00b6*/ 	.short	(.L_73 - .L_72)
	.align		4
.L_72:
        /*00b8*/ 	.word	index@(.nv.constant0._Z14kernel_forwardIfEviiiPKT_S2_S2_S2_PS0_)
        /*00bc*/ 	.short	0x0380
        /*00be*/ 	.short	0x0038


	//----- nvinfo : EIATTR_SW_WAR
	.align		4
.L_73:
        /*00c0*/ 	.byte	0x04, 0x36
        /*00c2*/ 	.short	(.L_75 - .L_74)
.L_74:
        /*00c4*/ 	.word	0x00000008
.L_75:


//--------------------- .nv.callgraph             --------------------------
	.section	.nv.callgraph,"",@"SHT_CUDA_CALLGRAPH"
	.align	4
	.sectionentsize	8
	.align		4
        /*0000*/ 	.word	0x00000000
	.align		4
        /*0004*/ 	.word	0xffffffff
	.align		4
        /*0008*/ 	.word	0x00000000
	.align		4
        /*000c*/ 	.word	0xfffffffe
	.align		4
        /*0010*/ 	.word	0x00000000
	.align		4
        /*0014*/ 	.word	0xfffffffd
	.align		4
        /*0018*/ 	.word	0x00000000
	.align		4
        /*001c*/ 	.word	0xfffffffc


//--------------------- .text._Z15kernel_backwardIfEviiiPKT_S2_S2_S2_S2_PS0_S3_S3_S3_ --------------------------
	.section	.text._Z15kernel_backwardIfEviiiPKT_S2_S2_S2_S2_PS0_S3_S3_S3_,"ax",@progbits
	.align	128
        .global         _Z15kernel_backwardIfEviiiPKT_S2_S2_S2_S2_PS0_S3_S3_S3_
        .type           _Z15kernel_backwardIfEviiiPKT_S2_S2_S2_S2_PS0_S3_S3_S3_,@function
        .size           _Z15kernel_backwardIfEviiiPKT_S2_S2_S2_S2_PS0_S3_S3_S3_,(.L_x_74 - _Z15kernel_backwardIfEviiiPKT_S2_S2_S2_S2_PS0_S3_S3_S3_)
        .other          _Z15kernel_backwardIfEviiiPKT_S2_S2_S2_S2_PS0_S3_S3_S3_,@"STO_CUDA_ENTRY STV_DEFAULT"
_Z15kernel_backwardIfEviiiPKT_S2_S2_S2_S2_PS0_S3_S3_S3_:
.text._Z15kernel_backwardIfEviiiPKT_S2_S2_S2_S2_PS0_S3_S3_S3_:
[----:B------:R-:W0:Y:S01]  /*0000*/  LDC R1, c[0x0][0x37c] ;  /* 0x0000df00ff017b82 */ /* 0x000e220000000800 */
[----:B------:R-:W1:Y:S07]  /*0010*/  S2R R40, SR_TID.X ;  /* 0x0000000000287919 */ /* 0x000e6e0000002100 */
[----:B------:R-:W1:Y:S01]  /*0020*/  LDC.64 R4, c[0x0][0x398] ;  /* 0x0000e600ff047b82 */ /* 0x000e620000000a00 */
[----:B------:R-:W2:Y:S01]  /*0030*/  LDCU.64 UR16, c[0x0][0x358] ;  /* 0x00006b00ff1077ac */ /* 0x000ea20008000a00 */
[----:B0-----:R-:W-:Y:S01]  /*0040*/  IADD3 R1, PT, PT, R1, -0x4000, RZ ;  /* 0xffffc00001017810 */ /* 0x001fe20007ffe0ff */
[----:B------:R-:W0:Y:S05]  /*0050*/  LDCU UR4, c[0x0][0x384] ;  /* 0x00007080ff0477ac */ /* 0x000e2a0008000800 */
[----:B------:R-:W3:Y:S08]  /*0060*/  LDC.64 R6, c[0x0][0x390] ;  /* 0x0000e400ff067b82 */ /* 0x000ef00000000a00 */
[----:B------:R-:W4:Y:S08]  /*0070*/  S2UR UR21, SR_CTAID.X ;  /* 0x00000000001579c3 */ /* 0x000f300000002500 */
[----:B------:R-:W4:Y:S01]  /*0080*/  LDC R2, c[0x0][0x388] ;  /* 0x0000e200ff027b82 */ /* 0x000f220000000800 */
[----:B-1----:R-:W-:-:S04]  /*0090*/  IMAD.WIDE.U32 R4, R40, 0x4, R4 ;  /* 0x0000000428047825 */ /* 0x002fc800078e0004 */
[----:B---3--:R-:W-:Y:S01]  /*00a0*/  IMAD.WIDE.U32 R6, R40, 0x4, R6 ;  /* 0x0000000428067825 */ /* 0x008fe200078e0006 */
[----:B--2---:R1:W5:Y:S04]  /*00b0*/  LDG.E.CONSTANT R39, desc[UR16][R4.64] ;  /* 0x0000001004277981 */ /* 0x004368000c1e9900 */
[----:B------:R1:W5:Y:S01]  /*00c0*/  LDG.E.CONSTANT R38, desc[UR16][R6.64] ;  /* 0x0000001006267981 */ /* 0x000362000c1e9900 */
[----:B0-----:R-:W-:Y:S02]  /*00d0*/  MOV R0, UR4 ;  /* 0x0000000400007c02 */ /* 0x001fe40008000f00 */
[C---:B------:R-:W-:Y:S02]  /*00e0*/  R2UR UR11, R1.reuse ;  /* 0x00000000010b72ca */ /* 0x040fe400000e0000 */
[C---:B------:R-:W-:Y:S01]  /*00f0*/  ISETP.GE.AND P0, PT, R0.reuse, 0x1, PT ;  /* 0x000000010000780c */ /* 0x040fe20003f06270 */
[----:B----4-:R-:W-:Y:S01]  /*0100*/  IMAD R37, R0, UR21, RZ ;  /* 0x0000001500257c24 */ /* 0x010fe2000f8e02ff */
[----:B------:R-:W-:-:S02]  /*0110*/  R2UR UR15, R1 ;  /* 0x00000000010f72ca */ /* 0x000fc400000e0000 */
[----:B------:R-:W-:Y:S01]  /*0120*/  R2UR UR24, R1 ;  /* 0x00000000011872ca */ /* 0x000fe200000e0000 */
[----:B------:R-:W-:-:S05]  /*0130*/  IMAD R37, R37, R2, R40 ;  /* 0x0000000225257224 */ /* 0x000fca00078e0228 */
[----:B------:R-:W-:Y:S01]  /*0140*/  SHF.R.S32.HI R36, RZ, 0x1f, R37 ;  /* 0x0000001fff247819 */ /* 0x000fe20000011425 */
[----:B------:R-:W-:Y:S02]  /*0150*/  UIADD3 UR14, UPT, UPT, UR11, 0x1000, URZ ;  /* 0x000010000b0e7890 */ /* 0x000fe4000fffe0ff */
[----:B------:R-:W-:Y:S02]  /*0160*/  UIADD3 UR13, UPT, UPT, UR11, 0x2000, URZ ;  /* 0x000020000b0d7890 */ /* 0x000fe4000fffe0ff */
[----:B------:R-:W-:Y:S01]  /*0170*/  UIADD3 UR12, UPT, UPT, UR11, 0x3000, URZ ;  /* 0x000030000b0c7890 */ /* 0x000fe2000fffe0ff */
[----:B-1----:R-:W-:Y:S11]  /*0180*/  @!P0 BRA `(.L_x_0) ;  /* 0x0000000c00088947 */ /* 0x002ff60003800000 */
[C---:B------:R-:W-:Y:S01]  /*0190*/  ISETP.GE.U32.AND P1, PT, R0.reuse, 0x10, PT ;  /* 0x000000100000780c */ /* 0x040fe20003f26070 */
[----:B------:R-:W-:Y:S01]  /*01a0*/  HFMA2 R41, -RZ, RZ, 0, 0 ;  /* 0x00000000ff297431 */ /* 0x000fe200000001ff */
[----:B------:R-:W-:-:S04]  /*01b0*/  LOP3.LUT R3, R0, 0xf, RZ, 0xc0, !PT ;  /* 0x0000000f00037812 */ /* 0x000fc800078ec0ff */
[----:B------:R-:W-:-:S07]  /*01c0*/  ISETP.NE.AND P2, PT, R3, RZ, PT ;  /* 0x000000ff0300720c */ /* 0x000fce0003f45270 */
[----:B------:R-:W-:Y:S06]  /*01d0*/  @!P1 BRA `(.L_x_1) ;  /* 0x0000000400449947 */ /* 0x000fec0003800000 */
[----:B------:R-:W-:Y:S02]  /*01e0*/  LOP3.LUT R41, R0, 0x7ffffff0, RZ, 0xc0, !PT ;  /* 0x7ffffff000297812 */ /* 0x000fe400078ec0ff */
[----:B------:R-:W-:-:S07]  /*01f0*/  MOV R52, RZ ;  /* 0x000000ff00347202 */ /* 0x000fce0000000f00 */
.L_x_2:
[----:B0-----:R-:W0:Y:S01]  /*0200*/  LDC.64 R46, c[0x0][0x3a0] ;  /* 0x0000e800ff2e7b82 */ /* 0x001e220000000a00 */
[----:B------:R-:W-:-:S07]  /*0210*/  IMAD R5, R52, R2, R37 ;  /* 0x0000000234057224 */ /* 0x000fce00078e0225 */
[----:B------:R-:W1:Y:S01]  /*0220*/  LDC.64 R20, c[0x0][0x3a8] ;  /* 0x0000ea00ff147b82 */ /* 0x000e620000000a00 */
[----:B0-----:R-:W-:-:S05]  /*0230*/  IMAD.WIDE R46, R5, 0x4, R46 ;  /* 0x00000004052e7825 */ /* 0x001fca00078e022e */
[----:B------:R0:W2:Y:S01]  /*0240*/  LDG.E.CONSTANT R4, desc[UR16][R46.64] ;  /* 0x000000102e047981 */ /* 0x0000a2000c1e9900 */
[----:B------:R-:W-:-:S04]  /*0250*/  IMAD.WIDE R30, R2, 0x4, R46 ;  /* 0x00000004021e7825 */ /* 0x000fc800078e022e */
[----:B-1----:R-:W-:Y:S02]  /*0260*/  IMAD.WIDE R20, R5, 0x4, R20 ;  /* 0x0000000405147825 */ /* 0x002fe400078e0214 */
[----:B------:R-:W2:Y:S02]  /*0270*/  LDG.E.CONSTANT R5, desc[UR16][R30.64] ;  /* 0x000000101e057981 */ /* 0x000ea4000c1e9900 */
[----:B------:R-:W-:-:S04]  /*0280*/  IMAD.WIDE R6, R2, 0x4, R30 ;  /* 0x0000000402067825 */ /* 0x000fc800078e021e */
[C---:B------:R-:W-:Y:S02]  /*0290*/  IMAD.WIDE R48, R2.reuse, 0x4, R20 ;  /* 0x0000000402307825 */ /* 0x040fe400078e0214 */
[----:B------:R-:W3:Y:S02]  /*02a0*/  LDG.E.CONSTANT R20, desc[UR16][R20.64] ;  /* 0x0000001014147981 */ /* 0x000ee4000c1e9900 */
[C---:B------:R-:W-:Y:S02]  /*02b0*/  IMAD.WIDE R16, R2.reuse, 0x4, R6 ;  /* 0x0000000402107825 */ /* 0x040fe400078e0206 */
[----:B------:R-:W2:Y:S02]  /*02c0*/  LDG.E.CONSTANT R6, desc[UR16][R6.64] ;  /* 0x0000001006067981 */ /* 0x000ea4000c1e9900 */
[----:B------:R-:W-:-:S04]  /*02d0*/  IMAD.WIDE R22, R2, 0x4, R48 ;  /* 0x0000000402167825 */ /* 0x000fc800078e0230 */
[C---:B------:R-:W-:Y:S01]  /*02e0*/  IMAD.WIDE R8, R2.reuse, 0x4, R16 ;  /* 0x0000000402087825 */ /* 0x040fe200078e0210 */
[----:B------:R-:W3:Y:S03]  /*02f0*/  LDG.E.CONSTANT R21, desc[UR16][R48.64] ;  /* 0x0000001030157981 */ /* 0x000ee6000c1e9900 */
[C---:B------:R-:W-:Y:S01]  /*0300*/  IMAD.WIDE R44, R2.reuse, 0x4, R22 ;  /* 0x00000004022c7825 */ /* 0x040fe200078e0216 */
[----:B------:R1:W2:Y:S03]  /*0310*/  LDG.E.CONSTANT R7, desc[UR16][R16.64] ;  /* 0x0000001010077981 */ /* 0x0002a6000c1e9900 */
[C---:B------:R-:W-:Y:S01]  /*0320*/  IMAD.WIDE R26, R2.reuse, 0x4, R8 ;  /* 0x00000004021a7825 */ /* 0x040fe200078e0208 */
[----:B------:R-:W3:Y:S03]  /*0330*/  LDG.E.CONSTANT R22, desc[UR16][R22.64] ;  /* 0x0000001016167981 */ /* 0x000ee6000c1e9900 */
[C---:B------:R-:W-:Y:S01]  /*0340*/  IMAD.WIDE R24, R2.reuse, 0x4, R44 ;  /* 0x0000000402187825 */ /* 0x040fe200078e022c */
[----:B------:R-:W4:Y:S03]  /*0350*/  LDG.E.CONSTANT R8, desc[UR16][R8.64] ;  /* 0x0000001008087981 */ /* 0x000f26000c1e9900 */
[C---:B------:R-:W-:Y:S01]  /*0360*/  IMAD.WIDE R42, R2.reuse, 0x4, R26 ;  /* 0x00000004022a7825 */ /* 0x040fe200078e021a */
[----:B------:R-:W3:Y:S03]  /*0370*/  LDG.E.CONSTANT R23, desc[UR16][R44.64] ;  /* 0x000000102c177981 */ /* 0x000ee6000c1e9900 */
[C---:B------:R-:W-:Y:S01]  /*0380*/  IMAD.WIDE R32, R2.reuse, 0x4, R24 ;  /* 0x0000000402207825 */ /* 0x040fe200078e0218 */
[----:B------:R-:W4:Y:S03]  /*0390*/  LDG.E.CONSTANT R10, desc[UR16][R42.64] ;  /* 0x000000102a0a7981 */ /* 0x000f26000c1e9900 */
[C---:B------:R-:W-:Y:S01]  /*03a0*/  IMAD.WIDE R18, R2.reuse, 0x4, R42 ;  /* 0x0000000402127825 */ /* 0x040fe200078e022a */
[----:B------:R-:W4:Y:S03]  /*03b0*/  LDG.E.CONSTANT R9, desc[UR16][R26.64] ;  /* 0x000000101a097981 */ /* 0x000f26000c1e9900 */
[C---:B------:R-:W-:Y:S01]  /*03c0*/  IMAD.WIDE R12, R2.reuse, 0x4, R18 ;  /* 0x00000004020c7825 */ /* 0x040fe200078e0212 */
[----:B------:R-:W4:Y:S04]  /*03d0*/  LDG.E.CONSTANT R11, desc[UR16][R18.64] ;  /* 0x00000010120b7981 */ /* 0x000f28000c1e9900 */
[----:B------:R-:W4:Y:S01]  /*03e0*/  LDG.E.CONSTANT R24, desc[UR16][R24.64] ;  /* 0x0000001018187981 */ /* 0x000f22000c1e9900 */
[----:B------:R-:W-:-:S03]  /*03f0*/  IMAD.WIDE R28, R2, 0x4, R12 ;  /* 0x00000004021c7825 */ /* 0x000fc600078e020c */
[----:B------:R-:W4:Y:S01]  /*0400*/  LDG.E.CONSTANT R12, desc[UR16][R12.64] ;  /* 0x000000100c0c7981 */ /* 0x000f22000c1e9900 */
[----:B------:R-:W-:-:S04]  /*0410*/  IMAD.WIDE R34, R2, 0x4, R32 ;  /* 0x0000000402227825 */ /* 0x000fc800078e0220 */
[C---:B------:R-:W-:Y:S01]  /*0420*/  IMAD.WIDE R14, R2.reuse, 0x4, R28 ;  /* 0x00000004020e7825 */ /* 0x040fe200078e021c */
[----:B------:R-:W4:Y:S03]  /*0430*/  LDG.E.CONSTANT R25, desc[UR16][R32.64] ;  /* 0x0000001020197981 */ /* 0x000f26000c1e9900 */
[C---:B0-----:R-:W-:Y:S01]  /*0440*/  IMAD.WIDE R46, R2.reuse, 0x4, R34 ;  /* 0x00000004022e7825 */ /* 0x041fe200078e0222 */
[----:B------:R0:W4:Y:S03]  /*0450*/  LDG.E.CONSTANT R13, desc[UR16][R28.64] ;  /* 0x000000101c0d7981 */ /* 0x000126000c1e9900 */
[C---:B------:R-:W-:Y:S02]  /*0460*/  IMAD.WIDE R50, R2.reuse, 0x4, R14 ;  /* 0x0000000402327825 */ /* 0x040fe400078e020e */
[----:B------:R-:W4:Y:S02]  /*0470*/  LDG.E.CONSTANT R14, desc[UR16][R14.64] ;  /* 0x000000100e0e7981 */ /* 0x000f24000c1e9900 */
[----:B-1----:R-:W-:-:S04]  /*0480*/  IMAD.WIDE R16, R2, 0x4, R50 ;  /* 0x0000000402107825 */ /* 0x002fc800078e0232 */
[C---:B0-----:R-:W-:Y:S01]  /*0490*/  IMAD.WIDE R28, R2.reuse, 0x4, R46 ;  /* 0x00000004021c7825 */ /* 0x041fe200078e022e */
[----:B------:R-:W4:Y:S03]  /*04a0*/  LDG.E.CONSTANT R15, desc[UR16][R50.64] ;  /* 0x00000010320f7981 */ /* 0x000f26000c1e9900 */
[C---:B------:R-:W-:Y:S02]  /*04b0*/  IMAD.WIDE R30, R2.reuse, 0x4, R16 ;  /* 0x00000004021e7825 */ /* 0x040fe400078e0210 */
[----:B------:R-:W4:Y:S02]  /*04c0*/  LDG.E.CONSTANT R16, desc[UR16][R16.64] ;  /* 0x0000001010107981 */ /* 0x000f24000c1e9900 */
[C---:B------:R-:W-:Y:S02]  /*04d0*/  IMAD.WIDE R42, R2.reuse, 0x4, R28 ;  /* 0x00000004022a7825 */ /* 0x040fe400078e021c */
[----:B------:R-:W4:Y:S02]  /*04e0*/  LDG.E.CONSTANT R28, desc[UR16][R28.64] ;  /* 0x000000101c1c7981 */ /* 0x000f24000c1e9900 */
[----:B------:R-:W-:-:S02]  /*04f0*/  IMAD.WIDE R26, R2, 0x4, R30 ;  /* 0x00000004021a7825 */ /* 0x000fc400078e021e */
[----:B------:R0:W4:Y:S04]  /*0500*/  LDG.E.CONSTANT R17, desc[UR16][R30.64] ;  /* 0x000000101e117981 */ /* 0x000128000c1e9900 */
[----:B------:R1:W4:Y:S04]  /*0510*/  LDG.E.CONSTANT R18, desc[UR16][R26.64] ;  /* 0x000000101a127981 */ /* 0x000328000c1e9900 */
[----:B------:R-:W4:Y:S01]  /*0520*/  LDG.E.CONSTANT R29, desc[UR16][R42.64] ;  /* 0x000000102a1d7981 */ /* 0x000f22000c1e9900 */
[----:B0-----:R-:W-:-:S04]  /*0530*/  IMAD.WIDE R30, R2, 0x4, R42 ;  /* 0x00000004021e7825 */ /* 0x001fc800078e022a */
[C---:B------:R-:W-:Y:S02]  /*0540*/  IMAD.WIDE R50, R2.reuse, 0x4, R30 ;  /* 0x0000000402327825 */ /* 0x040fe400078e021e */
[----:B------:R-:W4:Y:S02]  /*0550*/  LDG.E.CONSTANT R30, desc[UR16][R30.64] ;  /* 0x000000101e1e7981 */ /* 0x000f24000c1e9900 */
[----:B------:R-:W-:-:S04]  /*0560*/  IMAD.WIDE R48, R2, 0x4, R50 ;  /* 0x0000000402307825 */ /* 0x000fc800078e0232 */
[C---:B-1----:R-:W-:Y:S01]  /*0570*/  IMAD.WIDE R26, R2.reuse, 0x4, R26 ;  /* 0x00000004021a7825 */ /* 0x042fe200078e021a */
[----:B------:R-:W4:Y:S03]  /*0580*/  LDG.E.CONSTANT R32, desc[UR16][R48.64] ;  /* 0x0000001030207981 */ /* 0x000f26000c1e9900 */
[C---:B------:R-:W-:Y:S01]  /*0590*/  IMAD.WIDE R44, R2.reuse, 0x4, R48 ;  /* 0x00000004022c7825 */ /* 0x040fe200078e0230 */
[----:B------:R-:W4:Y:S04]  /*05a0*/  LDG.E.CONSTANT R19, desc[UR16][R26.64] ;  /* 0x000000101a137981 */ /* 0x000f28000c1e9900 */
[----:B------:R-:W4:Y:S04]  /*05b0*/  LDG.E.CONSTANT R31, desc[UR16][R50.64] ;  /* 0x00000010321f7981 */ /* 0x000f28000c1e9900 */
[----:B------:R-:W4:Y:S04]  /*05c0*/  LDG.E.CONSTANT R33, desc[UR16][R44.64] ;  /* 0x000000102c217981 */ /* 0x000f28000c1e9900 */
[----:B------:R0:W4:Y:S04]  /*05d0*/  LDG.E.CONSTANT R27, desc[UR16][R46.64] ;  /* 0x000000102e1b7981 */ /* 0x000128000c1e9900 */
[----:B------:R-:W4:Y:S01]  /*05e0*/  LDG.E.CONSTANT R26, desc[UR16][R34.64] ;  /* 0x00000010221a7981 */ /* 0x000f22000c1e9900 */
[----:B0-----:R-:W-:-:S05]  /*05f0*/  IMAD.WIDE R46, R2, 0x4, R44 ;  /* 0x00000004022e7825 */ /* 0x001fca00078e022c */
[----:B------:R-:W4:Y:S01]  /*0600*/  LDG.E.CONSTANT R34, desc[UR16][R46.64] ;  /* 0x000000102e227981 */ /* 0x000f22000c1e9900 */
[----:B------:R-:W-:-:S05]  /*0610*/  IMAD.WIDE R42, R2, 0x4, R46 ;  /* 0x00000004022a7825 */ /* 0x000fca00078e022e */
[----:B------:R-:W4:Y:S01]  /*0620*/  LDG.E.CONSTANT R35, desc[UR16][R42.64] ;  /* 0x000000102a237981 */ /* 0x000f22000c1e9900 */
[C---:B------:R-:W-:Y:S02]  /*0630*/  LEA R53, R52.reuse, UR24, 0x2 ;  /* 0x0000001834357c11 */ /* 0x040fe4000f8e10ff */
[----:B------:R-:W-:-:S04]  /*0640*/  IADD3 R52, PT, PT, R52, 0x10, RZ ;  /* 0x0000001034347810 */ /* 0x000fc80007ffe0ff */
[----:B------:R-:W-:Y:S01]  /*0650*/  ISETP.NE.AND P1, PT, R52, R41, PT ;  /* 0x000000293400720c */ /* 0x000fe20003f25270 */
[----:B--2---:R0:W-:Y:S04]  /*0660*/  STL.128 [R53], R4 ;  /* 0x0000000435007387 */ /* 0x0041e80000100c00 */
[----:B---3--:R0:W-:Y:S04]  /*0670*/  STL.128 [R53+0x1000], R20 ;  /* 0x0010001435007387 */ /* 0x0081e80000100c00 */
[----:B----4-:R0:W-:Y:S04]  /*0680*/  STL.128 [R53+0x10], R8 ;  /* 0x0000100835007387 */ /* 0x0101e80000100c00 */
[----:B------:R0:W-:Y:S04]  /*0690*/  STL.128 [R53+0x20], R12 ;  /* 0x0000200c35007387 */ /* 0x0001e80000100c00 */
[----:B------:R0:W-:Y:S04]  /*06a0*/  STL.128 [R53+0x30], R16 ;  /* 0x0000301035007387 */ /* 0x0001e80000100c00 */
[----:B------:R0:W-:Y:S04]  /*06b0*/  STL.128 [R53+0x1020], R28 ;  /* 0x0010201c35007387 */ /* 0x0001e80000100c00 */
[----:B------:R0:W-:Y:S04]  /*06c0*/  STL.128 [R53+0x1010], R24 ;  /* 0x0010101835007387 */ /* 0x0001e80000100c00 */
[----:B------:R0:W-:Y:S01]  /*06d0*/  STL.128 [R53+0x1030], R32 ;  /* 0x0010302035007387 */ /* 0x0001e20000100c00 */
[----:B------:R-:W-:Y:S05]  /*06e0*/  @P1 BRA `(.L_x_2) ;  /* 0xfffffff800c41947 */ /* 0x000fea000383ffff */
.L_x_1:
[----:B------:R-:W-:Y:S05]  /*06f0*/  @!P2 BRA `(.L_x_0) ;  /* 0x0000000400aca947 */ /* 0x000fea0003800000 */
[----:B------:R-:W-:Y:S02]  /*0700*/  ISETP.GE.U32.AND P1, PT, R3, 0x8, PT ;  /* 0x000000080300780c */ /* 0x000fe40003f26070 */
[----:B0-----:R-:W-:-:S04]  /*0710*/  LOP3.LUT R34, R0, 0x7, RZ, 0xc0, !PT ;  /* 0x0000000700227812 */ /* 0x001fc800078ec0ff */
[----:B------:R-:W-:-:S07]  /*0720*/  ISETP.NE.AND P2, PT, R34, RZ, PT ;  /* 0x000000ff2200720c */ /* 0x000fce0003f45270 */
[----:B------:R-:W-:Y:S06]  /*0730*/  @!P1 BRA `(.L_x_3) ;  /* 0x0000000000d49947 */ /* 0x000fec0003800000 */
[----:B------:R-:W0:Y:S01]  /*0740*/  LDC.64 R26, c[0x0][0x3a0] ;  /* 0x0000e800ff1a7b82 */ /* 0x000e220000000a00 */
[----:B------:R-:W-:-:S07]  /*0750*/  IMAD R3, R41, R2, R37 ;  /* 0x0000000229037224 */ /* 0x000fce00078e0225 */
[----:B------:R-:W1:Y:S01]  /*0760*/  LDC.64 R14, c[0x0][0x3a8] ;  /* 0x0000ea00ff0e7b82 */ /* 0x000e620000000a00 */
[----:B0-----:R-:W-:-:S04]  /*0770*/  IMAD.WIDE R26, R3, 0x4, R26 ;  /* 0x00000004031a7825 */ /* 0x001fc800078e021a */
[----:B------:R-:W-:-:S04]  /*0780*/  IMAD.WIDE R28, R2, 0x4, R26 ;  /* 0x00000004021c7825 */ /* 0x000fc800078e021a */
[----:B-1----:R-:W-:Y:S02]  /*0790*/  IMAD.WIDE R14, R3, 0x4, R14 ;  /* 0x00000004030e7825 */ /* 0x002fe400078e020e */
[----:B------:R0:W2:Y:S02]  /*07a0*/  LDG.E.CONSTANT R3, desc[UR16][R26.64] ;  /* 0x000000101a037981 */ /* 0x0000a4000c1e9900 */
[C---:B------:R-:W-:Y:S02]  /*07b0*/  IMAD.WIDE R30, R2.reuse, 0x4, R28 ;  /* 0x00000004021e7825 */ /* 0x040fe400078e021c */
[----:B------:R-:W3:Y:S02]  /*07c0*/  LDG.E.CONSTANT R28, desc[UR16][R28.64] ;  /* 0x000000101c1c7981 */ /* 0x000ee4000c1e9900 */
[C---:B------:R-:W-:Y:S02]  /*07d0*/  IMAD.WIDE R12, R2.reuse, 0x4, R14 ;  /* 0x00000004020c7825 */ /* 0x040fe400078e020e */
[----:B------:R-:W4:Y:S02]  /*07e0*/  LDG.E.CONSTANT R15, desc[UR16][R14.64] ;  /* 0x000000100e0f7981 */ /* 0x000f24000c1e9900 */
[----:B------:R-:W-:-:S02]  /*07f0*/  IMAD.WIDE R32, R2, 0x4, R30 ;  /* 0x0000000402207825 */ /* 0x000fc400078e021e */
[----:B------:R-:W4:Y:S02]  /*0800*/  LDG.E.CONSTANT R31, desc[UR16][R30.64] ;  /* 0x000000101e1f7981 */ /* 0x000f24000c1e9900 */
[C---:B------:R-:W-:Y:S02]  /*0810*/  IMAD.WIDE R8, R2.reuse, 0x4, R12 ;  /* 0x0000000402087825 */ /* 0x040fe400078e020c */
[----:B------:R-:W4:Y:S02]  /*0820*/  LDG.E.CONSTANT R13, desc[UR16][R12.64] ;  /* 0x000000100c0d7981 */ /* 0x000f24000c1e9900 */
        /* <DEDUP_REMOVED lines=15> */
[----:B------:R1:W4:Y:S02]  /*0920*/  LDG.E.CONSTANT R17, desc[UR16][R16.64] ;  /* 0x0000001010117981 */ /* 0x000324000c1e9900 */
[----:B0-----:R-:W-:Y:S02]  /*0930*/  IMAD.WIDE R26, R2, 0x4, R22 ;  /* 0x00000004021a7825 */ /* 0x001fe400078e0216 */
[----:B------:R-:W4:Y:S04]  /*0940*/  LDG.E.CONSTANT R25, desc[UR16][R24.64] ;  /* 0x0000001018197981 */ /* 0x000f28000c1e9900 */
[----:B------:R-:W4:Y:S04]  /*0950*/  LDG.E.CONSTANT R23, desc[UR16][R22.64] ;  /* 0x0000001016177981 */ /* 0x000f28000c1e9900 */
[----:B------:R-:W4:Y:S01]  /*0960*/  LDG.E.CONSTANT R27, desc[UR16][R26.64] ;  /* 0x000000101a1b7981 */ /* 0x000f22000c1e9900 */
[----:B-1----:R-:W-:-:S02]  /*0970*/  LEA R16, R41, UR24, 0x2 ;  /* 0x0000001829107c11 */ /* 0x002fc4000f8e10ff */
[----:B------:R-:W-:-:S03]  /*0980*/  IADD3 R41, PT, PT, R41, 0x8, RZ ;  /* 0x0000000829297810 */ /* 0x000fc60007ffe0ff */
[----:B--2---:R0:W-:Y:S04]  /*0990*/  STL [R16], R3 ;  /* 0x0000000310007387 */ /* 0x0041e80000100800 */
[----:B---3--:R0:W-:Y:S04]  /*09a0*/  STL [R16+0x4], R28 ;  /* 0x0000041c10007387 */ /* 0x0081e80000100800 */
[----:B----4-:R0:W-:Y:S04]  /*09b0*/  STL [R16+0x1000], R15 ;  /* 0x0010000f10007387 */ /* 0x0101e80000100800 */
[----:B------:R0:W-:Y:S04]  /*09c0*/  STL [R16+0x8], R31 ;  /* 0x0000081f10007387 */ /* 0x0001e80000100800 */
        /* <DEDUP_REMOVED lines=11> */
[----:B------:R0:W-:Y:S02]  /*0a80*/  STL [R16+0x101c], R27 ;  /* 0x00101c1b10007387 */ /* 0x0001e40000100800 */
.L_x_3:
[----:B------:R-:W-:Y:S05]  /*0a90*/  @!P2 BRA `(.L_x_0) ;  /* 0x0000000000c4a947 */ /* 0x000fea0003800000 */
[----:B------:R-:W-:Y:S02]  /*0aa0*/  ISETP.GE.U32.AND P1, PT, R34, 0x4, PT ;  /* 0x000000042200780c */ /* 0x000fe40003f26070 */
[----:B------:R-:W-:-:S04]  /*0ab0*/  LOP3.LUT R20, R0, 0x3, RZ, 0xc0, !PT ;  /* 0x0000000300147812 */ /* 0x000fc800078ec0ff */
[----:B------:R-:W-:-:S07]  /*0ac0*/  ISETP.NE.AND P2, PT, R20, RZ, PT ;  /* 0x000000ff1400720c */ /* 0x000fce0003f45270 */
[----:B------:R-:W-:Y:S06]  /*0ad0*/  @!P1 BRA `(.L_x_4) ;  /* 0x0000000000749947 */ /* 0x000fec0003800000 */
[----:B0-----:R-:W0:Y:S01]  /*0ae0*/  LDC.64 R4, c[0x0][0x3a0] ;  /* 0x0000e800ff047b82 */ /* 0x001e220000000a00 */
[----:B------:R-:W-:-:S07]  /*0af0*/  IMAD R3, R41, R2, R37 ;  /* 0x0000000229037224 */ /* 0x000fce00078e0225 */
[----:B------:R-:W1:Y:S01]  /*0b00*/  LDC.64 R6, c[0x0][0x3a8] ;  /* 0x0000ea00ff067b82 */ /* 0x000e620000000a00 */
[----:B0-----:R-:W-:-:S04]  /*0b10*/  IMAD.WIDE R4, R3, 0x4, R4 ;  /* 0x0000000403047825 */ /* 0x001fc800078e0204 */
[----:B------:R-:W-:Y:S02]  /*0b20*/  IMAD.WIDE R8, R2, 0x4, R4 ;  /* 0x0000000402087825 */ /* 0x000fe400078e0204 */
[----:B------:R-:W2:Y:S02]  /*0b30*/  LDG.E.CONSTANT R4, desc[UR16][R4.64] ;  /* 0x0000001004047981 */ /* 0x000ea4000c1e9900 */
[----:B-1----:R-:W-:-:S04]  /*0b40*/  IMAD.WIDE R6, R3, 0x4, R6 ;  /* 0x0000000403067825 */ /* 0x002fc800078e0206 */
[C---:B------:R-:W-:Y:S02]  /*0b50*/  IMAD.WIDE R12, R2.reuse, 0x4, R8 ;  /* 0x00000004020c7825 */ /* 0x040fe400078e0208 */
[----:B------:R-:W3:Y:S02]  /*0b60*/  LDG.E.CONSTANT R8, desc[UR16][R8.64] ;  /* 0x0000001008087981 */ /* 0x000ee4000c1e9900 */
[C---:B------:R-:W-:Y:S02]  /*0b70*/  IMAD.WIDE R10, R2.reuse, 0x4, R6 ;  /* 0x00000004020a7825 */ /* 0x040fe400078e0206 */
[----:B------:R-:W4:Y:S02]  /*0b80*/  LDG.E.CONSTANT R6, desc[UR16][R6.64] ;  /* 0x0000001006067981 */ /* 0x000f24000c1e9900 */
[C---:B------:R-:W-:Y:S02]  /*0b90*/  IMAD.WIDE R16, R2.reuse, 0x4, R12 ;  /* 0x0000000402107825 */ /* 0x040fe400078e020c */
[----:B------:R-:W4:Y:S02]  /*0ba0*/  LDG.E.CONSTANT R12, desc[UR16][R12.64] ;  /* 0x000000100c0c7981 */ /* 0x000f24000c1e9900 */
[----:B------:R-:W-:-:S02]  /*0bb0*/  IMAD.WIDE R14, R2, 0x4, R10 ;  /* 0x00000004020e7825 */ /* 0x000fc400078e020a */
[----:B------:R-:W4:Y:S02]  /*0bc0*/  LDG.E.CONSTANT R16, desc[UR16][R16.64] ;  /* 0x0000001010107981 */ /* 0x000f24000c1e9900 */
[----:B------:R-:W-:Y:S02]  /*0bd0*/  IMAD.WIDE R18, R2, 0x4, R14 ;  /* 0x0000000402127825 */ /* 0x000fe400078e020e */
[----:B------:R-:W4:Y:S04]  /*0be0*/  LDG.E.CONSTANT R10, desc[UR16][R10.64] ;  /* 0x000000100a0a7981 */ /* 0x000f28000c1e9900 */
[----:B------:R-:W4:Y:S04]  /*0bf0*/  LDG.E.CONSTANT R14, desc[UR16][R14.64] ;  /* 0x000000100e0e7981 */ /* 0x000f28000c1e9900 */
[----:B------:R-:W4:Y:S01]  /*0c00*/  LDG.E.CONSTANT R18, desc[UR16][R18.64] ;  /* 0x0000001012127981 */ /* 0x000f22000c1e9900 */
[C---:B------:R-:W-:Y:S01]  /*0c10*/  LEA R3, R41.reuse, UR24, 0x2 ;  /* 0x0000001829037c11 */ /* 0x040fe2000f8e10ff */
[----:B------:R-:W-:-:S04]  /*0c20*/  VIADD R41, R41, 0x4 ;  /* 0x0000000429297836 */ /* 0x000fc80000000000 */
[----:B--2---:R1:W-:Y:S04]  /*0c30*/  STL [R3], R4 ;  /* 0x0000000403007387 */ /* 0x0043e80000100800 */
[----:B---3--:R1:W-:Y:S04]  /*0c40*/  STL [R3+0x4], R8 ;  /* 0x0000040803007387 */ /* 0x0083e80000100800 */
[----:B----4-:R1:W-:Y:S04]  /*0c50*/  STL [R3+0x1000], R6 ;  /* 0x0010000603007387 */ /* 0x0103e80000100800 */
[----:B------:R1:W-:Y:S04]  /*0c60*/  STL [R3+0x8], R12 ;  /* 0x0000080c03007387 */ /* 0x0003e80000100800 */
[----:B------:R1:W-:Y:S04]  /*0c70*/  STL [R3+0xc], R16 ;  /* 0x00000c1003007387 */ /* 0x0003e80000100800 */
[----:B------:R1:W-:Y:S04]  /*0c80*/  STL [R3+0x1004], R10 ;  /* 0x0010040a03007387 */ /* 0x0003e80000100800 */
[----:B------:R1:W-:Y:S04]  /*0c90*/  STL [R3+0x1008], R14 ;  /* 0x0010080e03007387 */ /* 0x0003e80000100800 */
[----:B------:R1:W-:Y:S02]  /*0ca0*/  STL [R3+0x100c], R18 ;  /* 0x00100c1203007387 */ /* 0x0003e40000100800 */
.L_x_4:
[----:B------:R-:W-:Y:S05]  /*0cb0*/  @!P2 BRA `(.L_x_0) ;  /* 0x00000000003ca947 */ /* 0x000fea0003800000 */
[----:B01----:R-:W0:Y:S01]  /*0cc0*/  LDC.64 R8, c[0x0][0x3a0] ;  /* 0x0000e800ff087b82 */ /* 0x003e220000000a00 */
[----:B------:R-:W-:-:S07]  /*0cd0*/  UMOV UR4, URZ ;  /* 0x000000ff00047c82 */ /* 0x000fce0008000000 */
[----:B------:R-:W1:Y:S02]  /*0ce0*/  LDC.64 R10, c[0x0][0x3a8] ;  /* 0x0000ea00ff0a7b82 */ /* 0x000e640000000a00 */
.L_x_5:
[----:B------:R-:W-:-:S04]  /*0cf0*/  IMAD R7, R41, R2, R37 ;  /* 0x0000000229077224 */ /* 0x000fc800078e0225 */
[----:B0-2---:R-:W-:-:S04]  /*0d00*/  IMAD.WIDE R4, R7, 0x4, R8 ;  /* 0x0000000407047825 */ /* 0x005fc800078e0208 */
[----:B-1----:R-:W-:Y:S02]  /*0d10*/  IMAD.WIDE R6, R7, 0x4, R10 ;  /* 0x0000000407067825 */ /* 0x002fe400078e020a */
[----:B------:R-:W2:Y:S04]  /*0d20*/  LDG.E.CONSTANT R4, desc[UR16][R4.64] ;  /* 0x0000001004047981 */ /* 0x000ea8000c1e9900 */
[----:B------:R-:W3:Y:S01]  /*0d30*/  LDG.E.CONSTANT R6, desc[UR16][R6.64] ;  /* 0x0000001006067981 */ /* 0x000ee2000c1e9900 */
[C---:B------:R-:W-:Y:S01]  /*0d40*/  LEA R3, R41.reuse, UR24, 0x2 ;  /* 0x0000001829037c11 */ /* 0x040fe2000f8e10ff */
[----:B------:R-:W-:Y:S01]  /*0d50*/  UIADD3 UR4, UPT, UPT, UR4, 0x1, URZ ;  /* 0x0000000104047890 */ /* 0x000fe2000fffe0ff */
[----:B------:R-:W-:-:S05]  /*0d60*/  IADD3 R41, PT, PT, R41, 0x1, RZ ;  /* 0x0000000129297810 */ /* 0x000fca0007ffe0ff */
[----:B------:R-:W-:Y:S01]  /*0d70*/  ISETP.NE.AND P1, PT, R20, UR4, PT ;  /* 0x0000000414007c0c */ /* 0x000fe2000bf25270 */
[----:B--2---:R2:W-:Y:S04]  /*0d80*/  STL [R3], R4 ;  /* 0x0000000403007387 */ /* 0x0045e80000100800 */
[----:B---3--:R2:W-:Y:S08]  /*0d90*/  STL [R3+0x1000], R6 ;  /* 0x0010000603007387 */ /* 0x0085f00000100800 */
[----:B------:R-:W-:Y:S05]  /*0da0*/  @P1 BRA `(.L_x_5) ;  /* 0xfffffffc00d01947 */ /* 0x000fea000383ffff */
.L_x_0:
[----:B------:R3:W-:Y:S01]  /*0db0*/  STL.128 [R1+0x2000], RZ ;  /* 0x002000ff01007387 */ /* 0x0007e20000100c00 */
[----:B------:R-:W-:Y:S01]  /*0dc0*/  UIADD3 UR22, UPT, UPT, UR11, 0x2010, URZ ;  /* 0x000020100b167890 */ /* 0x000fe2000fffe0ff */
[----:B0-----:R-:W-:Y:S01]  /*0dd0*/  CS2R R28, SRZ ;  /* 0x00000000001c7805 */ /* 0x001fe2000001ff00 */
[----:B------:R-:W-:Y:S01]  /*0de0*/  UIADD3 UR11, UPT, UPT, UR11, 0x3010, URZ ;  /* 0x000030100b0b7890 */ /* 0x000fe2000fffe0ff */
[----:B------:R3:W-:Y:S04]  /*0df0*/  STL.128 [R1+0x2010], RZ ;  /* 0x002010ff01007387 */ /* 0x0007e80000100c00 */
        /* <DEDUP_REMOVED lines=509> */
[----:B------:R3:W-:Y:S01]  /*2dd0*/  STL.128 [R1+0x3ff0], RZ ;  /* 0x003ff0ff01007387 */ /* 0x0007e20000100c00 */
[----:B------:R-:W-:Y:S05]  /*2de0*/  @!P0 BRA `(.L_x_6) ;  /* 0x0000001c00ac8947 */ /* 0x000fea0003800000 */
[----:B------:R-:W4:Y:S04]  /*2df0*/  LDL R43, [R1] ;  /* 0x00000000012b7983 */ /* 0x000f280000100800 */
[----:B------:R0:W5:Y:S01]  /*2e00*/  LDL R27, [R1+0x1000] ;  /* 0x00100000011b7983 */ /* 0x0001620000100800 */
[----:B------:R-:W-:Y:S01]  /*2e10*/  HFMA2 R25, -RZ, RZ, -7.49609375, -256 ;  /* 0xc77fdc00ff197431 */ /* 0x000fe200000001ff */
[----:B------:R-:W-:Y:S02]  /*2e20*/  MOV R26, RZ ;  /* 0x000000ff001a7202 */ /* 0x000fe40000000f00 */
[----:B------:R-:W-:Y:S02]  /*2e30*/  CS2R R22, SRZ ;  /* 0x0000000000167805 */ /* 0x000fe4000001ff00 */
[----:B------:R-:W-:-:S02]  /*2e40*/  PRMT R24, RZ, 0x7610, R24 ;  /* 0x00007610ff187816 */ /* 0x000fc40000000018 */
[----:B------:R-:W-:Y:S02]  /*2e50*/  CS2R R20, SRZ ;  /* 0x0000000000147805 */ /* 0x000fe4000001ff00 */
[----:B-12---:R-:W-:Y:S02]  /*2e60*/  CS2R R2, SRZ ;  /* 0x0000000000027805 */ /* 0x006fe4000001ff00 */
[----:B------:R-:W-:Y:S01]  /*2e70*/  CS2R R28, SRZ ;  /* 0x00000000001c7805 */ /* 0x000fe2000001ff00 */
[----:B------:R-:W-:Y:S01]  /*2e80*/  UMOV UR4, URZ ;  /* 0x000000ff00047c82 */ /* 0x000fe20008000000 */
[----:B0---45:R-:W-:-:S07]  /*2e90*/  FADD R43, R38, R43 ;  /* 0x0000002b262b7221 */ /* 0x031fce0000000000 */
.L_x_37:
[----:B------:R-:W-:Y:S01]  /*2ea0*/  ULEA UR18, UR4, UR24, 0x2 ;  /* 0x0000001804127291 */ /* 0x000fe2000f8e10ff */
[----:B0-----:R-:W0:Y:S01]  /*2eb0*/  LDCU UR5, c[0x0][0x388] ;  /* 0x00007100ff0577ac */ /* 0x001e220008000800 */
[----:B------:R-:W1:Y:S07]  /*2ec0*/  LDCU.64 UR6, c[0x0][0x3b0] ;  /* 0x00007600ff0677ac */ /* 0x000e6e0008000a00 */
[----:B------:R-:W2:Y:S04]  /*2ed0*/  LDL R34, [UR18] ;  /* 0x00000012ff227983 */ /* 0x000ea80008100800 */
[----:B------:R-:W4:Y:S01]  /*2ee0*/  LDL R41, [UR18+0x1000] ;  /* 0x00100012ff297983 */ /* 0x000f220008100800 */
[----:B0-----:R-:W-:-:S06]  /*2ef0*/  UIMAD UR5, UR4, UR5, URZ ;  /* 0x00000005040572a4 */ /* 0x001fcc000f8e02ff */
[----:B------:R-:W-:Y:S02]  /*2f00*/  IADD3 R0, P0, PT, R37, UR5, RZ ;  /* 0x0000000525007c10 */ /* 0x000fe4000ff1e0ff */
[----:B------:R-:W-:-:S04]  /*2f10*/  MOV R5, UR5 ;  /* 0x0000000500057c02 */ /* 0x000fc80008000f00 */
[----:B------:R-:W-:Y:S02]  /*2f20*/  LEA.HI.X.SX32 R5, R5, R36, 0x1, P0 ;  /* 0x0000002405057211 */ /* 0x000fe400000f0eff */
[----:B-1----:R-:W-:-:S04]  /*2f30*/  LEA R4, P0, R0, UR6, 0x2 ;  /* 0x0000000600047c11 */ /* 0x002fc8000f8010ff */
[----:B------:R-:W-:Y:S02]  /*2f40*/  LEA.HI.X R5, R0, UR7, R5, 0x2, P0 ;  /* 0x0000000700057c11 */ /* 0x000fe400080f1405 */
[----:B------:R-:W-:Y:S01]  /*2f50*/  MOV R33, R20 ;  /* 0x0000001400217202 */ /* 0x000fe20000000f00 */
[----:B------:R-:W-:Y:S01]  /*2f60*/  IMAD.MOV.U32 R9, RZ, RZ, 0x3bbb989d ;  /* 0x3bbb989dff097424 */ /* 0x000fe200078e00ff */
[----:B------:R-:W-:Y:S01]  /*2f70*/  MOV R11, 0x437c0000 ;  /* 0x437c0000000b7802 */ /* 0x000fe20000000f00 */
[----:B------:R0:W5:Y:S01]  /*2f80*/  LDG.E.CONSTANT R35, desc[UR16][R4.64] ;  /* 0x0000001004237981 */ /* 0x000162000c1e9900 */
[----:B------:R-:W-:Y:S01]  /*2f90*/  UISETP.NE.AND UP0, UPT, UR4, URZ, UPT ;  /* 0x000000ff0400728c */ /* 0x000fe2000bf05270 */
[----:B--2---:R-:W-:-:S05]  /*2fa0*/  FADD R0, R39, R34 ;  /* 0x0000002227007221 */ /* 0x004fca0000000000 */
[----:B------:R-:W-:-:S05]  /*2fb0*/  FMNMX R20, R0, R25, !PT ;  /* 0x0000001900147209 */ /* 0x000fca0007800000 */
[----:B------:R-:W-:Y:S01]  /*2fc0*/  FADD R7, R0, -R20 ;  /* 0x8000001400077221 */ /* 0x000fe20000000000 */
[----:B------:R-:W-:-:S03]  /*2fd0*/  FADD R0, -R20, R25 ;  /* 0x0000001914007221 */ /* 0x000fc60000000100 */
[----:B------:R-:W-:-:S04]  /*2fe0*/  FFMA.SAT R6, R7, R9, 0.5 ;  /* 0x3f00000007067423 */ /* 0x000fc80000002009 */
[----:B------:R-:W-:Y:S01]  /*2ff0*/  FFMA.RM R8, R6, R11, 12582913 ;  /* 0x4b40000106087423 */ /* 0x000fe2000000400b */
[----:B------:R-:W-:-:S04]  /*3000*/  FFMA.SAT R6, R0, R9, 0.5 ;  /* 0x3f00000000067423 */ /* 0x000fc80000002009 */
[----:B------:R-:W-:Y:S01]  /*3010*/  FFMA.RM R6, R6, R11, 12582913 ;  /* 0x4b40000106067423 */ /* 0x000fe2000000400b */
[----:B0-----:R-:W-:-:S03]  /*3020*/  FADD R4, R8, -12583039 ;  /* 0xcb40007f08047421 */ /* 0x001fc60000000000 */
[----:B------:R-:W-:Y:S01]  /*3030*/  FADD R5, R6, -12583039 ;  /* 0xcb40007f06057421 */ /* 0x000fe20000000000 */
[----:B------:R-:W-:-:S03]  /*3040*/  FFMA R4, R7, 1.4426950216293334961, -R4 ;  /* 0x3fb8aa3b07047823 */ /* 0x000fc60000000804 */
[----:B------:R-:W-:Y:S01]  /*3050*/  FFMA R5, R0, 1.4426950216293334961, -R5 ;  /* 0x3fb8aa3b00057823 */ /* 0x000fe20000000805 */
[----:B------:R-:W-:-:S03]  /*3060*/  FFMA R4, R7, 1.925963033500011079e-08, R4 ;  /* 0x32a5706007047823 */ /* 0x000fc60000000004 */
[----:B------:R-:W-:Y:S01]  /*3070*/  FFMA R5, R0, 1.925963033500011079e-08, R5 ;  /* 0x32a5706000057823 */ /* 0x000fe20000000005 */
[----:B------:R-:W0:Y:S08]  /*3080*/  MUFU.EX2 R7, R4 ;  /* 0x0000000400077308 */ /* 0x000e300000000800 */
[----:B------:R-:W1:Y:S01]  /*3090*/  MUFU.EX2 R5, R5 ;  /* 0x0000000500057308 */ /* 0x000e620000000800 */
[----:B------:R-:W-:-:S02]  /*30a0*/  SHF.L.U32 R32, R8, 0x17, RZ ;  /* 0x0000001708207819 */ /* 0x000fc400000006ff */
[----:B------:R-:W-:-:S03]  /*30b0*/  SHF.L.U32 R6, R6, 0x17, RZ ;  /* 0x0000001706067819 */ /* 0x000fc600000006ff */
[----:B0-----:R-:W-:-:S04]  /*30c0*/  FMUL R32, R32, R7 ;  /* 0x0000000720207220 */ /* 0x001fc80000400000 */
[----:B----4-:R-:W-:Y:S01]  /*30d0*/  FMUL R0, R41, R32 ;  /* 0x0000002029007220 */ /* 0x010fe20000400000 */
[----:B-1----:R-:W-:-:S04]  /*30e0*/  FMUL R31, R6, R5 ;  /* 0x00000005061f7220 */ /* 0x002fc80000400000 */
[C---:B------:R-:W-:Y:S01]  /*30f0*/  FFMA R0, R31.reuse, R2, R0 ;  /* 0x000000021f007223 */ /* 0x040fe20000000000 */
[----:B------:R-:W-:Y:S01]  /*3100*/  FFMA R31, R31, R3, R32 ;  /* 0x000000031f1f7223 */ /* 0x000fe20000000020 */
[----:B------:R-:W-:Y:S06]  /*3110*/  BRA.U !UP0, `(.L_x_7) ;  /* 0x0000001108947547 */ /* 0x000fec000b800000 */
[----:B------:R-:W0:Y:S01]  /*3120*/  MUFU.RCP R4, R31 ;  /* 0x0000001f00047308 */ /* 0x000e220000001000 */
[----:B------:R-:W-:Y:S07]  /*3130*/  BSSY.RECONVERGENT B2, `(.L_x_8) ;  /* 0x000000c000027945 */ /* 0x000fee0003800200 */
[----:B------:R-:W1:Y:S01]  /*3140*/  FCHK P0, R0, R31 ;  /* 0x0000001f00007302 */ /* 0x000e620000000000 */
[----:B0-----:R-:W-:-:S04]  /*3150*/  FFMA R5, -R31, R4, 1 ;  /* 0x3f8000001f057423 */ /* 0x001fc80000000104 */
[----:B------:R-:W-:-:S04]  /*3160*/  FFMA R5, R4, R5, R4 ;  /* 0x0000000504057223 */ /* 0x000fc80000000004 */
[----:B------:R-:W-:-:S04]  /*3170*/  FFMA R30, R0, R5, RZ ;  /* 0x00000005001e7223 */ /* 0x000fc800000000ff */
[----:B------:R-:W-:-:S04]  /*3180*/  FFMA R4, -R31, R30, R0 ;  /* 0x0000001e1f047223 */ /* 0x000fc80000000100 */
[----:B------:R-:W-:Y:S01]  /*3190*/  FFMA R30, R5, R4, R30 ;  /* 0x00000004051e7223 */ /* 0x000fe2000000001e */
[----:B-1----:R-:W-:Y:S06]  /*31a0*/  @!P0 BRA `(.L_x_9) ;  /* 0x0000000000108947 */ /* 0x002fec0003800000 */
[----:B------:R-:W-:Y:S02]  /*31b0*/  MOV R4, R0 ;  /* 0x0000000000047202 */ /* 0x000fe40000000f00 */
[----:B------:R-:W-:-:S07]  /*31c0*/  MOV R42, 0x31e0 ;  /* 0x000031e0002a7802 */ /* 0x000fce0000000f00 */
[----:B---3-5:R-:W-:Y:S05]  /*31d0*/  CALL.REL.NOINC `($__internal_0_$__cuda_sm3x_div_rn_noftz_f32_slowpath) ;  /* 0x0000002800607944 */ /* 0x028fea0003c00000 */
[----:B------:R-:W-:-:S07]  /*31e0*/  MOV R30, R4 ;  /* 0x00000004001e7202 */ /* 0x000fce0000000f00 */
.L_x_9:
[----:B------:R-:W-:Y:S05]  /*31f0*/  BSYNC.RECONVERGENT B2 ;  /* 0x0000000000027941 */ /* 0x000fea0003800200 */
.L_x_8:
[----:B------:R-:W-:Y:S01]  /*3200*/  UISETP.GE.U32.AND UP0, UPT, UR4, 0x4, UPT ;  /* 0x000000040400788c */ /* 0x000fe2000bf06070 */
[----:B------:R-:W-:-:S08]  /*3210*/  UMOV UR5, URZ ;  /* 0x000000ff00057c82 */ /* 0x000fd00008000000 */
[----:B------:R-:W-:Y:S05]  /*3220*/  BRA.U !UP0, `(.L_x_10) ;  /* 0x0000000908507547 */ /* 0x000fea000b800000 */
[----:B------:R-:W-:Y:S02]  /*3230*/  ULOP3.LUT UR5, UR4, 0xfffffffc, URZ, 0xc0, !UPT ;  /* 0xfffffffc04057892 */ /* 0x000fe4000f8ec0ff */
[----:B------:R-:W-:Y:S02]  /*3240*/  UIADD3 UR19, UPT, UPT, UR4, -0x2, URZ ;  /* 0xfffffffe04137890 */ /* 0x000fe4000fffe0ff */
[----:B------:R-:W-:Y:S01]  /*3250*/  UIADD3 UR6, UPT, UPT, -UR5, URZ, URZ ;  /* 0x000000ff05067290 */ /* 0x000fe2000fffe1ff */
[----:B------:R-:W-:Y:S01]  /*3260*/  UMOV UR10, UR15 ;  /* 0x0000000f000a7c82 */ /* 0x000fe20008000000 */
[----:B------:R-:W-:Y:S01]  /*3270*/  UMOV UR9, UR12 ;  /* 0x0000000c00097c82 */ /* 0x000fe20008000000 */
[----:B------:R-:W-:Y:S01]  /*3280*/  UMOV UR8, UR14 ;  /* 0x0000000e00087c82 */ /* 0x000fe20008000000 */
[----:B------:R-:W-:-:S08]  /*3290*/  UMOV UR7, UR13 ;  /* 0x0000000d00077c82 */ /* 0x000fd00008000000 */
.L_x_19:
[----:B------:R-:W2:Y:S01]  /*32a0*/  LDL.128 R4, [UR10] ;  /* 0x0000000aff047983 */ /* 0x000ea20008100c00 */
[----:B------:R-:W-:Y:S01]  /*32b0*/  UIADD3 UR5, UPT, UPT, UR19, 0x1, URZ ;  /* 0x0000000113057890 */ /* 0x000fe2000fffe0ff */
[----:B------:R-:W-:Y:S01]  /*32c0*/  HFMA2 R11, -RZ, RZ, 3.7421875, 0 ;  /* 0x437c0000ff0b7431 */ /* 0x000fe200000001ff */
[----:B------:R-:W-:Y:S01]  /*32d0*/  MUFU.RCP R10, R31 ;  /* 0x0000001f000a7308 */ /* 0x000fe20000001000 */
[----:B------:R-:W-:Y:S03]  /*32e0*/  BSSY.RECONVERGENT B2, `(.L_x_11) ;  /* 0x000001a000027945 */ /* 0x000fe60003800200 */
[----:B------:R-:W-:Y:S01]  /*32f0*/  I2FP.F32.S32 R9, UR5 ;  /* 0x0000000500097c45 */ /* 0x000fe20008201400 */
[----:B------:R-:W-:-:S04]  /*3300*/  ULOP3.LUT UR5, UR4, 0x7ffffffc, URZ, 0xc0, !UPT ;  /* 0x7ffffffc04057892 */ /* 0x000fc8000f8ec0ff */
[----:B--2---:R-:W-:Y:S01]  /*3310*/  FFMA R9, R38, R9, R4 ;  /* 0x0000000926097223 */ /* 0x004fe20000000004 */
[----:B------:R-:W-:-:S03]  /*3320*/  IMAD.MOV.U32 R4, RZ, RZ, 0x3bbb989d ;  /* 0x3bbb989dff047424 */ /* 0x000fc600078e00ff */
[----:B------:R-:W-:-:S04]  /*3330*/  FADD R9, -R20, R9 ;  /* 0x0000000914097221 */ /* 0x000fc80000000100 */
[----:B------:R-:W-:-:S04]  /*3340*/  FFMA.SAT R4, R9, R4, 0.5 ;  /* 0x3f00000009047423 */ /* 0x000fc80000002004 */
[----:B------:R-:W-:-:S04]  /*3350*/  FFMA.RM R4, R4, R11, 12582913 ;  /* 0x4b40000104047423 */ /* 0x000fc8000000400b */
[C---:B------:R-:W-:Y:S01]  /*3360*/  FADD R8, R4.reuse, -12583039 ;  /* 0xcb40007f04087421 */ /* 0x040fe20000000000 */
[----:B------:R-:W-:-:S03]  /*3370*/  SHF.L.U32 R4, R4, 0x17, RZ ;  /* 0x0000001704047819 */ /* 0x000fc600000006ff */
[----:B------:R-:W-:-:S04]  /*3380*/  FFMA R8, R9, 1.4426950216293334961, -R8 ;  /* 0x3fb8aa3b09087823 */ /* 0x000fc80000000808 */
[----:B------:R-:W-:-:S04]  /*3390*/  FFMA R8, R9, 1.925963033500011079e-08, R8 ;  /* 0x32a5706009087823 */ /* 0x000fc80000000008 */
[----:B0-----:R-:W0:Y:S02]  /*33a0*/  MUFU.EX2 R9, R8 ;  /* 0x0000000800097308 */ /* 0x001e240000000800 */
[----:B0-----:R-:W-:Y:S01]  /*33b0*/  FMUL R4, R4, R9 ;  /* 0x0000000904047220 */ /* 0x001fe20000400000 */
[----:B------:R-:W-:-:S03]  /*33c0*/  FFMA R9, -R31, R10, 1 ;  /* 0x3f8000001f097423 */ /* 0x000fc6000000010a */
[----:B-----5:R-:W-:Y:S01]  /*33d0*/  FMUL R12, R35, R4 ;  /* 0x00000004230c7220 */ /* 0x020fe20000400000 */
[----:B------:R-:W-:-:S03]  /*33e0*/  FFMA R4, R10, R9, R10 ;  /* 0x000000090a047223 */ /* 0x000fc6000000000a */
[----:B------:R-:W0:Y:S01]  /*33f0*/  FCHK P0, R12, R31 ;  /* 0x0000001f0c007302 */ /* 0x000e220000000000 */
[----:B------:R-:W-:-:S04]  /*3400*/  FFMA R45, R4, R12, RZ ;  /* 0x0000000c042d7223 */ /* 0x000fc800000000ff */
[----:B------:R-:W-:-:S04]  /*3410*/  FFMA R10, -R31, R45, R12 ;  /* 0x0000002d1f0a7223 */ /* 0x000fc8000000010c */
[----:B------:R-:W-:Y:S01]  /*3420*/  FFMA R45, R4, R10, R45 ;  /* 0x0000000a042d7223 */ /* 0x000fe2000000002d */
[----:B0-----:R-:W-:Y:S06]  /*3430*/  @!P0 BRA `(.L_x_12) ;  /* 0x0000000000108947 */ /* 0x001fec0003800000 */
[----:B------:R-:W-:Y:S02]  /*3440*/  MOV R4, R12 ;  /* 0x0000000c00047202 */ /* 0x000fe40000000f00 */
[----:B------:R-:W-:-:S07]  /*3450*/  MOV R42, 0x3470 ;  /* 0x00003470002a7802 */ /* 0x000fce0000000f00 */
[----:B---3--:R-:W-:Y:S05]  /*3460*/  CALL.REL.NOINC `($__internal_0_$__cuda_sm3x_div_rn_noftz_f32_slowpath) ;  /* 0x0000002400bc7944 */ /* 0x008fea0003c00000 */
[----:B------:R-:W-:-:S07]  /*3470*/  MOV R45, R4 ;  /* 0x00000004002d7202 */ /* 0x000fce0000000f00 */
.L_x_12:
[----:B------:R-:W-:Y:S05]  /*3480*/  BSYNC.RECONVERGENT B2 ;  /* 0x0000000000027941 */ /* 0x000fea0003800200 */
.L_x_11:
[----:B------:R-:W2:Y:S04]  /*3490*/  LDL.128 R8, [UR8] ;  /* 0x00000008ff087983 */ /* 0x000ea80008100c00 */
[----:B------:R-:W4:Y:S04]  /*34a0*/  LDL.128 R12, [UR7] ;  /* 0x00000007ff0c7983 */ /* 0x000f280008100c00 */
[----:B------:R-:W5:Y:S01]  /*34b0*/  LDL.128 R16, [UR9] ;  /* 0x00000009ff107983 */ /* 0x000f620008100c00 */
[----:B------:R-:W-:Y:S01]  /*34c0*/  I2FP.F32.S32 R4, UR19 ;  /* 0x0000001300047c45 */ /* 0x000fe20008201400 */
[----:B------:R-:W0:Y:S01]  /*34d0*/  MUFU.RCP R46, R31 ;  /* 0x0000001f002e7308 */ /* 0x000e220000001000 */
[----:B------:R-:W-:Y:S01]  /*34e0*/  MOV R47, 0x437c0000 ;  /* 0x437c0000002f7802 */ /* 0x000fe20000000f00 */
[----:B------:R-:W-:Y:S01]  /*34f0*/  UIADD3 UR23, UPT, UPT, UR19, -0x2, URZ ;  /* 0xfffffffe13177890 */ /* 0x000fe2000fffe0ff */
[----:B------:R-:W-:Y:S01]  /*3500*/  BSSY.RECONVERGENT B2, `(.L_x_13) ;  /* 0x000001b000027945 */ /* 0x000fe20003800200 */
[----:B------:R-:W-:Y:S01]  /*3510*/  FFMA R5, R38, R4, R5 ;  /* 0x0000000426057223 */ /* 0x000fe20000000005 */
[----:B------:R-:W-:-:S03]  /*3520*/  HFMA2 R4, -RZ, RZ, 0.96630859375, -0.0022525787353515625 ;  /* 0x3bbb989dff047431 */ /* 0x000fc600000001ff */
[----:B------:R-:W-:-:S04]  /*3530*/  FADD R5, -R20, R5 ;  /* 0x0000000514057221 */ /* 0x000fc80000000100 */
[----:B------:R-:W-:-:S04]  /*3540*/  FFMA.SAT R4, R5, R4, 0.5 ;  /* 0x3f00000005047423 */ /* 0x000fc80000002004 */
[----:B------:R-:W-:Y:S01]  /*3550*/  FFMA.RM R4, R4, R47, 12582913 ;  /* 0x4b40000104047423 */ /* 0x000fe2000000402f */
[----:B0-----:R-:W-:-:S03]  /*3560*/  FFMA R47, -R31, R46, 1 ;  /* 0x3f8000001f2f7423 */ /* 0x001fc6000000012e */
[C---:B------:R-:W-:Y:S01]  /*3570*/  FADD R42, R4.reuse, -12583039 ;  /* 0xcb40007f042a7421 */ /* 0x040fe20000000000 */
[----:B------:R-:W-:-:S03]  /*3580*/  IMAD.SHL.U32 R4, R4, 0x800000, RZ ;  /* 0x0080000004047824 */ /* 0x000fc600078e00ff */
[----:B------:R-:W-:-:S04]  /*3590*/  FFMA R42, R5, 1.4426950216293334961, -R42 ;  /* 0x3fb8aa3b052a7823 */ /* 0x000fc8000000082a */
[----:B------:R-:W-:-:S04]  /*35a0*/  FFMA R42, R5, 1.925963033500011079e-08, R42 ;  /* 0x32a57060052a7823 */ /* 0x000fc8000000002a */
[----:B------:R-:W0:Y:S02]  /*35b0*/  MUFU.EX2 R5, R42 ;  /* 0x0000002a00057308 */ /* 0x000e240000000800 */
[----:B0-----:R-:W-:Y:S01]  /*35c0*/  FMUL R44, R4, R5 ;  /* 0x00000005042c7220 */ /* 0x001fe20000400000 */
[----:B------:R-:W-:-:S03]  /*35d0*/  FFMA R4, R46, R47, R46 ;  /* 0x0000002f2e047223 */ /* 0x000fc6000000002e */
[----:B------:R-:W-:-:S04]  /*35e0*/  FMUL R46, R35, R44 ;  /* 0x0000002c232e7220 */ /* 0x000fc80000400000 */
[----:B------:R-:W0:Y:S01]  /*35f0*/  FCHK P0, R46, R31 ;  /* 0x0000001f2e007302 */ /* 0x000e220000000000 */
[----:B------:R-:W-:-:S04]  /*3600*/  FFMA R47, R4, R46, RZ ;  /* 0x0000002e042f7223 */ /* 0x000fc800000000ff */
[----:B------:R-:W-:Y:S01]  /*3610*/  FFMA R44, -R31, R47, R46 ;  /* 0x0000002f1f2c7223 */ /* 0x000fe2000000012e */
[----:B--2---:R-:W-:-:S03]  /*3620*/  FADD R5, R8, -R30 ;  /* 0x8000001e08057221 */ /* 0x004fc60000000000 */
[----:B------:R-:W-:Y:S01]  /*3630*/  FFMA R8, R4, R44, R47 ;  /* 0x0000002c04087223 */ /* 0x000fe2000000002f */
[----:B----4-:R-:W-:Y:S01]  /*3640*/  FFMA R12, R5, R45, R12 ;  /* 0x0000002d050c7223 */ /* 0x010fe2000000000c */
[----:B-----5:R-:W-:Y:S01]  /*3650*/  FADD R16, R16, R45 ;  /* 0x0000002d10107221 */ /* 0x020fe20000000000 */
[----:B0-----:R-:W-:Y:S06]  /*3660*/  @!P0 BRA `(.L_x_14) ;  /* 0x0000000000108947 */ /* 0x001fec0003800000 */
[----:B------:R-:W-:Y:S02]  /*3670*/  MOV R4, R46 ;  /* 0x0000002e00047202 */ /* 0x000fe40000000f00 */
[----:B------:R-:W-:-:S07]  /*3680*/  MOV R42, 0x36a0 ;  /* 0x000036a0002a7802 */ /* 0x000fce0000000f00 */
[----:B---3--:R-:W-:Y:S05]  /*3690*/  CALL.REL.NOINC `($__internal_0_$__cuda_sm3x_div_rn_noftz_f32_slowpath) ;  /* 0x0000002400307944 */ /* 0x008fea0003c00000 */
[----:B------:R-:W-:-:S07]  /*36a0*/  MOV R8, R4 ;  /* 0x0000000400087202 */ /* 0x000fce0000000f00 */
.L_x_14:
[----:B------:R-:W-:Y:S05]  /*36b0*/  BSYNC.RECONVERGENT B2 ;  /* 0x0000000000027941 */ /* 0x000fea0003800200 */
.L_x_13:
[----:B------:R-:W-:Y:S01]  /*36c0*/  UIADD3 UR20, UPT, UPT, UR19, -0x1, URZ ;  /* 0xffffffff13147890 */ /* 0x000fe2000fffe0ff */
[----:B------:R-:W-:Y:S01]  /*36d0*/  HFMA2 R4, -RZ, RZ, 0.96630859375, -0.0022525787353515625 ;  /* 0x3bbb989dff047431 */ /* 0x000fe200000001ff */
[----:B------:R-:W-:Y:S01]  /*36e0*/  MOV R45, 0x437c0000 ;  /* 0x437c0000002d7802 */ /* 0x000fe20000000f00 */
[----:B------:R-:W0:Y:S01]  /*36f0*/  MUFU.RCP R44, R31 ;  /* 0x0000001f002c7308 */ /* 0x000e220000001000 */
[----:B------:R-:W-:Y:S01]  /*3700*/  BSSY.RECONVERGENT B2, `(.L_x_15) ;  /* 0x000001b000027945 */ /* 0x000fe20003800200 */
[----:B------:R-:W-:Y:S01]  /*3710*/  FADD R17, R17, R8 ;  /* 0x0000000811117221 */ /* 0x000fe20000000000 */
[----:B------:R-:W-:-:S05]  /*3720*/  I2FP.F32.S32 R5, UR20 ;  /* 0x0000001400057c45 */ /* 0x000fca0008201400 */
[----:B------:R-:W-:-:S04]  /*3730*/  FFMA R5, R38, R5, R6 ;  /* 0x0000000526057223 */ /* 0x000fc80000000006 */
[----:B------:R-:W-:-:S04]  /*3740*/  FADD R5, -R20, R5 ;  /* 0x0000000514057221 */ /* 0x000fc80000000100 */
[----:B------:R-:W-:-:S04]  /*3750*/  FFMA.SAT R4, R5, R4, 0.5 ;  /* 0x3f00000005047423 */ /* 0x000fc80000002004 */
[----:B------:R-:W-:Y:S01]  /*3760*/  FFMA.RM R4, R4, R45, 12582913 ;  /* 0x4b40000104047423 */ /* 0x000fe2000000402d */
[----:B0-----:R-:W-:-:S03]  /*3770*/  FFMA R45, -R31, R44, 1 ;  /* 0x3f8000001f2d7423 */ /* 0x001fc6000000012c */
[C---:B------:R-:W-:Y:S01]  /*3780*/  FADD R6, R4.reuse, -12583039 ;  /* 0xcb40007f04067421 */ /* 0x040fe20000000000 */
[----:B------:R-:W-:-:S03]  /*3790*/  SHF.L.U32 R4, R4, 0x17, RZ ;  /* 0x0000001704047819 */ /* 0x000fc600000006ff */
[----:B------:R-:W-:-:S04]  /*37a0*/  FFMA R6, R5, 1.4426950216293334961, -R6 ;  /* 0x3fb8aa3b05067823 */ /* 0x000fc80000000806 */
[----:B------:R-:W-:-:S04]  /*37b0*/  FFMA R42, R5, 1.925963033500011079e-08, R6 ;  /* 0x32a57060052a7823 */ /* 0x000fc80000000006 */
[----:B------:R-:W0:Y:S02]  /*37c0*/  MUFU.EX2 R5, R42 ;  /* 0x0000002a00057308 */ /* 0x000e240000000800 */
[----:B0-----:R-:W-:Y:S01]  /*37d0*/  FMUL R6, R4, R5 ;  /* 0x0000000504067220 */ /* 0x001fe20000400000 */
[----:B------:R-:W-:-:S03]  /*37e0*/  FFMA R4, R44, R45, R44 ;  /* 0x0000002d2c047223 */ /* 0x000fc6000000002c */
[----:B------:R-:W-:Y:S01]  /*37f0*/  FMUL R46, R35, R6 ;  /* 0x00000006232e7220 */ /* 0x000fe20000400000 */
[----:B------:R-:W-:-:S03]  /*3800*/  FADD R6, R9, -R30 ;  /* 0x8000001e09067221 */ /* 0x000fc60000000000 */
[----:B------:R-:W0:Y:S01]  /*3810*/  FCHK P0, R46, R31 ;  /* 0x0000001f2e007302 */ /* 0x000e220000000000 */
[----:B------:R-:W-:Y:S01]  /*3820*/  FFMA R5, R4, R46, RZ ;  /* 0x0000002e04057223 */ /* 0x000fe200000000ff */
[----:B------:R-:W-:-:S03]  /*3830*/  FFMA R13, R6, R8, R13 ;  /* 0x00000008060d7223 */ /* 0x000fc6000000000d */
[----:B------:R-:W-:-:S04]  /*3840*/  FFMA R44, -R31, R5, R46 ;  /* 0x000000051f2c7223 */ /* 0x000fc8000000012e */
[----:B------:R-:W-:Y:S01]  /*3850*/  FFMA R5, R4, R44, R5 ;  /* 0x0000002c04057223 */ /* 0x000fe20000000005 */
[----:B0-----:R-:W-:Y:S06]  /*3860*/  @!P0 BRA `(.L_x_16) ;  /* 0x0000000000108947 */ /* 0x001fec0003800000 */
[----:B------:R-:W-:Y:S02]  /*3870*/  MOV R4, R46 ;  /* 0x0000002e00047202 */ /* 0x000fe40000000f00 */
[----:B------:R-:W-:-:S07]  /*3880*/  MOV R42, 0x38a0 ;  /* 0x000038a0002a7802 */ /* 0x000fce0000000f00 */
[----:B---3--:R-:W-:Y:S05]  /*3890*/  CALL.REL.NOINC `($__internal_0_$__cuda_sm3x_div_rn_noftz_f32_slowpath) ;  /* 0x0000002000b07944 */ /* 0x008fea0003c00000 */
[----:B------:R-:W-:-:S07]  /*38a0*/  IMAD.MOV.U32 R5, RZ, RZ, R4 ;  /* 0x000000ffff057224 */ /* 0x000fce00078e0004 */
.L_x_16:
[----:B------:R-:W-:Y:S05]  /*38b0*/  BSYNC.RECONVERGENT B2 ;  /* 0x0000000000027941 */ /* 0x000fea0003800200 */
.L_x_15:
[----:B------:R-:W-:Y:S01]  /*38c0*/  I2FP.F32.S32 R4, UR23 ;  /* 0x0000001700047c45 */ /* 0x000fe20008201400 */
[----:B------:R-:W0:Y:S01]  /*38d0*/  MUFU.RCP R42, R31 ;  /* 0x0000001f002a7308 */ /* 0x000e220000001000 */
[----:B------:R-:W-:Y:S01]  /*38e0*/  MOV R9, 0x437c0000 ;  /* 0x437c000000097802 */ /* 0x000fe20000000f00 */
[----:B------:R-:W-:Y:S01]  /*38f0*/  BSSY.RECONVERGENT B2, `(.L_x_17) ;  /* 0x000001a000027945 */ /* 0x000fe20003800200 */
[----:B------:R-:W-:Y:S01]  /*3900*/  FADD R18, R18, R5 ;  /* 0x0000000512127221 */ /* 0x000fe20000000000 */
[----:B------:R-:W-:Y:S01]  /*3910*/  FFMA R7, R38, R4, R7 ;  /* 0x0000000426077223 */ /* 0x000fe20000000007 */
[----:B------:R-:W-:-:S03]  /*3920*/  HFMA2 R4, -RZ, RZ, 0.96630859375, -0.0022525787353515625 ;  /* 0x3bbb989dff047431 */ /* 0x000fc600000001ff */
        /* <DEDUP_REMOVED lines=10> */
[----:B------:R-:W-:Y:S01]  /*39d0*/  FFMA R4, R42, R9, R42 ;  /* 0x000000092a047223 */ /* 0x000fe2000000002a */
[----:B------:R-:W-:Y:S02]  /*39e0*/  FADD R7, R10, -R30 ;  /* 0x8000001e0a077221 */ /* 0x000fe40000000000 */
[----:B------:R-:W-:Y:S02]  /*39f0*/  FMUL R42, R35, R8 ;  /* 0x00000008232a7220 */ /* 0x000fe40000400000 */
[----:B------:R-:W-:Y:S02]  /*3a00*/  FFMA R14, R7, R5, R14 ;  /* 0x00000005070e7223 */ /* 0x000fe4000000000e */
        /* <DEDUP_REMOVED lines=8> */
.L_x_18:
[----:B------:R-:W-:Y:S05]  /*3a90*/  BSYNC.RECONVERGENT B2 ;  /* 0x0000000000027941 */ /* 0x000fea0003800200 */
.L_x_17:
[----:B------:R-:W-:Y:S01]  /*3aa0*/  UIADD3 UR6, UPT, UPT, UR6, 0x4, URZ ;  /* 0x0000000406067890 */ /* 0x000fe2000fffe0ff */
[----:B------:R-:W-:Y:S01]  /*3ab0*/  FADD R6, R11, -R30 ;  /* 0x8000001e0b067221 */ /* 0x000fe20000000000 */
[----:B------:R-:W-:Y:S01]  /*3ac0*/  FADD R19, R19, R4 ;  /* 0x0000000413137221 */ /* 0x000fe20000000000 */
[----:B------:R-:W-:Y:S02]  /*3ad0*/  UIADD3 UR19, UPT, UPT, UR19, -0x4, URZ ;  /* 0xfffffffc13137890 */ /* 0x000fe4000fffe0ff */
[----:B------:R-:W-:Y:S01]  /*3ae0*/  UISETP.NE.AND UP0, UPT, UR6, URZ, UPT ;  /* 0x000000ff0600728c */ /* 0x000fe2000bf05270 */
[----:B------:R-:W-:Y:S01]  /*3af0*/  FFMA R15, R6, R4, R15 ;  /* 0x00000004060f7223 */ /* 0x000fe2000000000f */
[----:B------:R0:W-:Y:S01]  /*3b00*/  STL.128 [UR9], R16 ;  /* 0x00000010ff007987 */ /* 0x0001e20008100c09 */
[----:B------:R-:W-:Y:S02]  /*3b10*/  UIADD3 UR8, UPT, UPT, UR8, 0x10, URZ ;  /* 0x0000001008087890 */ /* 0x000fe4000fffe0ff */
[----:B------:R-:W-:Y:S01]  /*3b20*/  UIADD3 UR10, UPT, UPT, UR10, 0x10, URZ ;  /* 0x000000100a0a7890 */ /* 0x000fe2000fffe0ff */
[----:B------:R0:W-:Y:S01]  /*3b30*/  STL.128 [UR7], R12 ;  /* 0x0000000cff007987 */ /* 0x0001e20008100c07 */
[----:B------:R-:W-:-:S02]  /*3b40*/  UIADD3 UR9, UPT, UPT, UR9, 0x10, URZ ;  /* 0x0000001009097890 */ /* 0x000fc4000fffe0ff */
[----:B------:R-:W-:Y:S01]  /*3b50*/  UIADD3 UR7, UPT, UPT, UR7, 0x10, URZ ;  /* 0x0000001007077890 */ /* 0x000fe2000fffe0ff */
[----:B------:R-:W-:Y:S11]  /*3b60*/  BRA.U UP0, `(.L_x_19) ;  /* 0xfffffff500cc7547 */ /* 0x000ff6000b83ffff */
.L_x_10:
[----:B------:R-:W-:-:S09]  /*3b70*/  ULOP3.LUT UP0, URZ, UR4, 0x3, URZ, 0xc0, !UPT ;  /* 0x0000000304ff7892 */ /* 0x000fd2000f80c0ff */
[----:B------:R-:W-:Y:S05]  /*3b80*/  BRA.U !UP0, `(.L_x_7) ;  /* 0x0000000508f87547 */ /* 0x000fea000b800000 */
[----:B------:R-:W-:-:S04]  /*3b90*/  LOP3.LUT R4, R24, 0x3, RZ, 0xc0, !PT ;  /* 0x0000000318047812 */ /* 0x000fc800078ec0ff */
[----:B------:R-:W-:-:S13]  /*3ba0*/  ISETP.NE.AND P0, PT, R4, 0x1, PT ;  /* 0x000000010400780c */ /* 0x000fda0003f05270 */
[----:B------:R-:W-:Y:S05]  /*3bb0*/  @!P0 BRA `(.L_x_20) ;  /* 0x0000000400408947 */ /* 0x000fea0003800000 */
[----:B------:R-:W-:-:S09]  /*3bc0*/  ULEA UR7, UR5, UR24, 0x2 ;  /* 0x0000001805077291 */ /* 0x000fd2000f8e10ff */
[----:B------:R-:W2:Y:S01]  /*3bd0*/  LDL R7, [UR7] ;  /* 0x00000007ff077983 */ /* 0x000ea20008100800 */
[----:B------:R-:W-:Y:S01]  /*3be0*/  ULOP3.LUT UR6, URZ, UR5, URZ, 0x33, !UPT ;  /* 0x00000005ff067292 */ /* 0x000fe2000f8e33ff */
[----:B------:R-:W-:Y:S01]  /*3bf0*/  HFMA2 R4, -RZ, RZ, 0.96630859375, -0.0022525787353515625 ;  /* 0x3bbb989dff047431 */ /* 0x000fe200000001ff */
[----:B------:R-:W-:Y:S01]  /*3c00*/  MUFU.RCP R8, R31 ;  /* 0x0000001f00087308 */ /* 0x000fe20000001000 */
[----:B------:R-:W-:Y:S01]  /*3c10*/  BSSY.RECONVERGENT B2, `(.L_x_21) ;  /* 0x0000019000027945 */ /* 0x000fe20003800200 */
[----:B------:R-:W-:-:S06]  /*3c20*/  UIADD3 UR6, UPT, UPT, UR6, UR4, URZ ;  /* 0x0000000406067290 */ /* 0x000fcc000fffe0ff */
[----:B------:R-:W-:-:S05]  /*3c30*/  I2FP.F32.S32 R5, UR6 ;  /* 0x0000000600057c45 */ /* 0x000fca0008201400 */
[----:B--2---:R-:W-:Y:S01]  /*3c40*/  FFMA R5, R38, R5, R7 ;  /* 0x0000000526057223 */ /* 0x004fe20000000007 */
[----:B------:R-:W-:-:S03]  /*3c50*/  MOV R7, 0x437c0000 ;  /* 0x437c000000077802 */ /* 0x000fc60000000f00 */
[----:B------:R-:W-:-:S04]  /*3c60*/  FADD R5, -R20, R5 ;  /* 0x0000000514057221 */ /* 0x000fc80000000100 */
[----:B------:R-:W-:-:S04]  /*3c70*/  FFMA.SAT R4, R5, R4, 0.5 ;  /* 0x3f00000005047423 */ /* 0x000fc80000002004 */
[----:B------:R-:W-:-:S04]  /*3c80*/  FFMA.RM R4, R4, R7, 12582913 ;  /* 0x4b40000104047423 */ /* 0x000fc80000004007 */
[C---:B------:R-:W-:Y:S01]  /*3c90*/  FADD R6, R4.reuse, -12583039 ;  /* 0xcb40007f04067421 */ /* 0x040fe20000000000 */
[----:B------:R-:W-:-:S03]  /*3ca0*/  IMAD.SHL.U32 R4, R4, 0x800000, RZ ;  /* 0x0080000004047824 */ /* 0x000fc600078e00ff */
[----:B------:R-:W-:-:S04]  /*3cb0*/  FFMA R6, R5, 1.4426950216293334961, -R6 ;  /* 0x3fb8aa3b05067823 */ /* 0x000fc80000000806 */
[----:B------:R-:W-:-:S04]  /*3cc0*/  FFMA R6, R5, 1.925963033500011079e-08, R6 ;  /* 0x32a5706005067823 */ /* 0x000fc80000000006 */
[----:B------:R-:W1:Y:S02]  /*3cd0*/  MUFU.EX2 R5, R6 ;  /* 0x0000000600057308 */ /* 0x000e640000000800 */
[----:B-1----:R-:W-:Y:S01]  /*3ce0*/  FMUL R4, R4, R5 ;  /* 0x0000000504047220 */ /* 0x002fe20000400000 */
[----:B------:R-:W-:-:S03]  /*3cf0*/  FFMA R5, -R31, R8, 1 ;  /* 0x3f8000001f057423 */ /* 0x000fc60000000108 */
[----:B-----5:R-:W-:Y:S01]  /*3d00*/  FMUL R10, R35, R4 ;  /* 0x00000004230a7220 */ /* 0x020fe20000400000 */
[----:B------:R-:W-:-:S03]  /*3d10*/  FFMA R4, R8, R5, R8 ;  /* 0x0000000508047223 */ /* 0x000fc60000000008 */
[----:B------:R-:W1:Y:S01]  /*3d20*/  FCHK P0, R10, R31 ;  /* 0x0000001f0a007302 */ /* 0x000e620000000000 */
[----:B------:R-:W-:-:S04]  /*3d30*/  FFMA R5, R4, R10, RZ ;  /* 0x0000000a04057223 */ /* 0x000fc800000000ff */
[----:B------:R-:W-:-:S04]  /*3d40*/  FFMA R8, -R31, R5, R10 ;  /* 0x000000051f087223 */ /* 0x000fc8000000010a */
[----:B------:R-:W-:Y:S01]  /*3d50*/  FFMA R4, R4, R8, R5 ;  /* 0x0000000804047223 */ /* 0x000fe20000000005 */
[----:B-1----:R-:W-:Y:S06]  /*3d60*/  @!P0 BRA `(.L_x_22) ;  /* 0x00000000000c8947 */ /* 0x002fec0003800000 */
[----:B------:R-:W-:Y:S02]  /*3d70*/  MOV R4, R10 ;  /* 0x0000000a00047202 */ /* 0x000fe40000000f00 */
[----:B------:R-:W-:-:S07]  /*3d80*/  MOV R42, 0x3da0 ;  /* 0x00003da0002a7802 */ /* 0x000fce0000000f00 */
[----:B0--3--:R-:W-:Y:S05]  /*3d90*/  CALL.REL.NOINC `($__internal_0_$__cuda_sm3x_div_rn_noftz_f32_slowpath) ;  /* 0x0000001c00707944 */ /* 0x009fea0003c00000 */
.L_x_22:
[----:B------:R-:W-:Y:S05]  /*3da0*/  BSYNC.RECONVERGENT B2 ;  /* 0x0000000000027941 */ /* 0x000fea0003800200 */
.L_x_21:
[----:B------:R-:W-:-:S09]  /*3db0*/  ULEA UR8, UR5, UR24, 0x2 ;  /* 0x0000001805087291 */ /* 0x000fd2000f8e10ff */
[----:B------:R-:W2:Y:S01]  /*3dc0*/  LDL R5, [UR8+0x3000] ;  /* 0x00300008ff057983 */ /* 0x000ea20008100800 */
[----:B------:R-:W-:Y:S02]  /*3dd0*/  ULEA UR9, UR5, UR24, 0x2 ;  /* 0x0000001805097291 */ /* 0x000fe4000f8e10ff */
[----:B------:R-:W-:Y:S01]  /*3de0*/  ULEA UR10, UR5, UR24, 0x2 ;  /* 0x00000018050a7291 */ /* 0x000fe2000f8e10ff */
[----:B--2---:R-:W-:-:S05]  /*3df0*/  FADD R5, R5, R4 ;  /* 0x0000000405057221 */ /* 0x004fca0000000000 */
[----:B------:R1:W-:Y:S04]  /*3e00*/  STL [UR8+0x3000], R5 ;  /* 0x00300005ff007987 */ /* 0x0003e80008100808 */
[----:B------:R-:W2:Y:S04]  /*3e10*/  LDL R7, [UR9+0x1000] ;  /* 0x00100009ff077983 */ /* 0x000ea80008100800 */
[----:B------:R-:W4:Y:S01]  /*3e20*/  LDL R6, [UR10+0x2000] ;  /* 0x0020000aff067983 */ /* 0x000f220008100800 */
[----:B--2---:R-:W-:-:S04]  /*3e30*/  FADD R7, R7, -R30 ;  /* 0x8000001e07077221 */ /* 0x004fc80000000000 */
[----:B----4-:R-:W-:-:S05]  /*3e40*/  FFMA R6, R7, R4, R6 ;  /* 0x0000000407067223 */ /* 0x010fca0000000006 */
[----:B------:R2:W-:Y:S04]  /*3e50*/  STL [UR10+0x2000], R6 ;  /* 0x00200006ff007987 */ /* 0x0005e8000810080a */
[----:B------:R-:W4:Y:S01]  /*3e60*/  LDL R9, [UR7+0x4] ;  /* 0x00000407ff097983 */ /* 0x000f220008100800 */
[----:B------:R-:W-:Y:S01]  /*3e70*/  UIADD3 UR6, UPT, UPT, UR4, -0x2, -UR5 ;  /* 0xfffffffe04067890 */ /* 0x000fe2000fffe805 */
[----:B------:R-:W-:Y:S01]  /*3e80*/  HFMA2 R4, -RZ, RZ, 0.96630859375, -0.0022525787353515625 ;  /* 0x3bbb989dff047431 */ /* 0x000fe200000001ff */
[----:B-1----:R-:W-:Y:S01]  /*3e90*/  MOV R5, 0x437c0000 ;  /* 0x437c000000057802 */ /* 0x002fe20000000f00 */
[----:B--2---:R-:W-:Y:S01]  /*3ea0*/  MUFU.RCP R6, R31 ;  /* 0x0000001f00067308 */ /* 0x004fe20000001000 */
[----:B------:R-:W-:Y:S02]  /*3eb0*/  BSSY.RECONVERGENT B2, `(.L_x_23) ;  /* 0x0000017000027945 */ /* 0x000fe40003800200 */
[----:B------:R-:W-:-:S05]  /*3ec0*/  I2FP.F32.S32 R7, UR6 ;  /* 0x0000000600077c45 */ /* 0x000fca0008201400 */
[----:B----4-:R-:W-:-:S04]  /*3ed0*/  FFMA R7, R38, R7, R9 ;  /* 0x0000000726077223 */ /* 0x010fc80000000009 */
[----:B------:R-:W-:-:S04]  /*3ee0*/  FADD R7, -R20, R7 ;  /* 0x0000000714077221 */ /* 0x000fc80000000100 */
[----:B------:R-:W-:-:S04]  /*3ef0*/  FFMA.SAT R4, R7, R4, 0.5 ;  /* 0x3f00000007047423 */ /* 0x000fc80000002004 */
[----:B------:R-:W-:-:S04]  /*3f00*/  FFMA.RM R4, R4, R5, 12582913 ;  /* 0x4b40000104047423 */ /* 0x000fc80000004005 */
[C---:B------:R-:W-:Y:S01]  /*3f10*/  FADD R8, R4.reuse, -12583039 ;  /* 0xcb40007f04087421 */ /* 0x040fe20000000000 */
[----:B------:R-:W-:-:S03]  /*3f20*/  SHF.L.U32 R4, R4, 0x17, RZ ;  /* 0x0000001704047819 */ /* 0x000fc600000006ff */
[----:B------:R-:W-:-:S04]  /*3f30*/  FFMA R8, R7, 1.4426950216293334961, -R8 ;  /* 0x3fb8aa3b07087823 */ /* 0x000fc80000000808 */
[----:B------:R-:W-:-:S04]  /*3f40*/  FFMA R8, R7, 1.925963033500011079e-08, R8 ;  /* 0x32a5706007087823 */ /* 0x000fc80000000008 */
[----:B------:R-:W1:Y:S02]  /*3f50*/  MUFU.EX2 R5, R8 ;  /* 0x0000000800057308 */ /* 0x000e640000000800 */
[----:B-1----:R-:W-:Y:S01]  /*3f60*/  FMUL R4, R4, R5 ;  /* 0x0000000504047220 */ /* 0x002fe20000400000 */
[----:B------:R-:W-:-:S03]  /*3f70*/  FFMA R5, -R31, R6, 1 ;  /* 0x3f8000001f057423 */ /* 0x000fc60000000106 */
[----:B------:R-:W-:Y:S01]  /*3f80*/  FMUL R10, R35, R4 ;  /* 0x00000004230a7220 */ /* 0x000fe20000400000 */
        /* <DEDUP_REMOVED lines=9> */
.L_x_24:
[----:B------:R-:W-:Y:S05]  /*4020*/  BSYNC.RECONVERGENT B2 ;  /* 0x0000000000027941 */ /* 0x000fea0003800200 */
.L_x_23:
[----:B------:R-:W2:Y:S02]  /*4030*/  LDL R5, [UR8+0x3004] ;  /* 0x00300408ff057983 */ /* 0x000ea40008100800 */
[----:B--2---:R-:W-:-:S05]  /*4040*/  FADD R5, R5, R4 ;  /* 0x0000000405057221 */ /* 0x004fca0000000000 */
[----:B------:R1:W-:Y:S04]  /*4050*/  STL [UR8+0x3004], R5 ;  /* 0x00300405ff007987 */ /* 0x0003e80008100808 */
[----:B------:R-:W2:Y:S04]  /*4060*/  LDL R7, [UR9+0x1004] ;  /* 0x00100409ff077983 */ /* 0x000ea80008100800 */
[----:B------:R-:W4:Y:S01]  /*4070*/  LDL R6, [UR10+0x2004] ;  /* 0x0020040aff067983 */ /* 0x000f220008100800 */
[----:B------:R-:W-:Y:S01]  /*4080*/  UIADD3 UR5, UPT, UPT, UR5, 0x2, URZ ;  /* 0x0000000205057890 */ /* 0x000fe2000fffe0ff */
[----:B--2---:R-:W-:-:S04]  /*4090*/  FADD R7, R7, -R30 ;  /* 0x8000001e07077221 */ /* 0x004fc80000000000 */
[----:B----4-:R-:W-:-:S05]  /*40a0*/  FFMA R6, R7, R4, R6 ;  /* 0x0000000407067223 */ /* 0x010fca0000000006 */
[----:B------:R1:W-:Y:S02]  /*40b0*/  STL [UR10+0x2004], R6 ;  /* 0x00200406ff007987 */ /* 0x0003e4000810080a */
.L_x_20:
[----:B------:R-:W-:-:S04]  /*40c0*/  LOP3.LUT R4, R24, 0x1, RZ, 0xc0, !PT ;  /* 0x0000000118047812 */ /* 0x000fc800078ec0ff */
[----:B------:R-:W-:-:S13]  /*40d0*/  ISETP.NE.U32.AND P0, PT, R4, 0x1, PT ;  /* 0x000000010400780c */ /* 0x000fda0003f05070 */
[----:B------:R-:W-:Y:S05]  /*40e0*/  @P0 BRA `(.L_x_7) ;  /* 0x0000000000a00947 */ /* 0x000fea0003800000 */
[----:B------:R-:W-:-:S09]  /*40f0*/  ULEA UR6, UR5, UR24, 0x2 ;  /* 0x0000001805067291 */ /* 0x000fd2000f8e10ff */
[----:B------:R-:W2:Y:S01]  /*4100*/  LDL R7, [UR6] ;  /* 0x00000006ff077983 */ /* 0x000ea20008100800 */
[----:B------:R-:W-:Y:S01]  /*4110*/  ULOP3.LUT UR6, URZ, UR5, URZ, 0x33, !UPT ;  /* 0x00000005ff067292 */ /* 0x000fe2000f8e33ff */
[----:B------:R-:W-:Y:S01]  /*4120*/  HFMA2 R4, -RZ, RZ, 0.96630859375, -0.0022525787353515625 ;  /* 0x3bbb989dff047431 */ /* 0x000fe200000001ff */
[----:B------:R-:W-:Y:S01]  /*4130*/  MUFU.RCP R8, R31 ;  /* 0x0000001f00087308 */ /* 0x000fe20000001000 */
[----:B------:R-:W-:Y:S01]  /*4140*/  BSSY.RECONVERGENT B2, `(.L_x_25) ;  /* 0x0000019000027945 */ /* 0x000fe20003800200 */
[----:B------:R-:W-:-:S06]  /*4150*/  UIADD3 UR6, UPT, UPT, UR6, UR4, URZ ;  /* 0x0000000406067290 */ /* 0x000fcc000fffe0ff */
[----:B-1----:R-:W-:-:S05]  /*4160*/  I2FP.F32.S32 R5, UR6 ;  /* 0x0000000600057c45 */ /* 0x002fca0008201400 */
        /* <DEDUP_REMOVED lines=22> */
.L_x_26:
[----:B------:R-:W-:Y:S05]  /*42d0*/  BSYNC.RECONVERGENT B2 ;  /* 0x0000000000027941 */ /* 0x000fea0003800200 */
.L_x_25:
[----:B------:R-:W-:-:S09]  /*42e0*/  ULEA UR5, UR5, UR24, 0x2 ;  /* 0x0000001805057291 */ /* 0x000fd2000f8e10ff */
[----:B------:R-:W2:Y:S04]  /*42f0*/  LDL R7, [UR5+0x1000] ;  /* 0x00100005ff077983 */ /* 0x000ea80008100800 */
[----:B------:R-:W4:Y:S04]  /*4300*/  LDL R5, [UR5+0x3000] ;  /* 0x00300005ff057983 */ /* 0x000f280008100800 */
[----:B------:R-:W5:Y:S01]  /*4310*/  LDL R6, [UR5+0x2000] ;  /* 0x00200005ff067983 */ /* 0x000f620008100800 */
[----:B--2---:R-:W-:Y:S01]  /*4320*/  FADD R7, R7, -R30 ;  /* 0x8000001e07077221 */ /* 0x004fe20000000000 */
[----:B----4-:R-:W-:-:S03]  /*4330*/  FADD R5, R5, R4 ;  /* 0x0000000405057221 */ /* 0x010fc60000000000 */
[----:B-----5:R-:W-:Y:S02]  /*4340*/  FFMA R6, R7, R4, R6 ;  /* 0x0000000407067223 */ /* 0x020fe40000000006 */
[----:B------:R2:W-:Y:S04]  /*4350*/  STL [UR5+0x3000], R5 ;  /* 0x00300005ff007987 */ /* 0x0005e80008100805 */
[----:B------:R2:W-:Y:S02]  /*4360*/  STL [UR5+0x2000], R6 ;  /* 0x00200006ff007987 */ /* 0x0005e40008100805 */
.L_x_7:
[----:B------:R-:W1:Y:S01]  /*4370*/  MUFU.RCP R4, R31 ;  /* 0x0000001f00047308 */ /* 0x000e620000001000 */
[----:B-----5:R-:W-:Y:S01]  /*4380*/  FMUL R32, R35, R32 ;  /* 0x0000002023207220 */ /* 0x020fe20000400000 */
[----:B------:R-:W-:Y:S06]  /*4390*/  BSSY.RECONVERGENT B2, `(.L_x_27) ;  /* 0x000000c000027945 */ /* 0x000fec0003800200 */
[----:B------:R-:W4:Y:S01]  /*43a0*/  FCHK P0, R32, R31 ;  /* 0x0000001f20007302 */ /* 0x000f220000000000 */
[----:B-12---:R-:W-:-:S04]  /*43b0*/  FFMA R5, -R31, R4, 1 ;  /* 0x3f8000001f057423 */ /* 0x006fc80000000104 */
[----:B------:R-:W-:-:S04]  /*43c0*/  FFMA R5, R4, R5, R4 ;  /* 0x0000000504057223 */ /* 0x000fc80000000004 */
[----:B------:R-:W-:-:S04]  /*43d0*/  FFMA R4, R5, R32, RZ ;  /* 0x0000002005047223 */ /* 0x000fc800000000ff */
[----:B------:R-:W-:-:S04]  /*43e0*/  FFMA R7, -R31, R4, R32 ;  /* 0x000000041f077223 */ /* 0x000fc80000000120 */
[----:B------:R-:W-:Y:S01]  /*43f0*/  FFMA R5, R5, R7, R4 ;  /* 0x0000000705057223 */ /* 0x000fe20000000004 */
[----:B----4-:R-:W-:Y:S06]  /*4400*/  @!P0 BRA `(.L_x_28) ;  /* 0x0000000000108947 */ /* 0x010fec0003800000 */
[----:B------:R-:W-:Y:S02]  /*4410*/  MOV R4, R32 ;  /* 0x0000002000047202 */ /* 0x000fe40000000f00 */
[----:B------:R-:W-:-:S07]  /*4420*/  MOV R42, 0x4440 ;  /* 0x00004440002a7802 */ /* 0x000fce0000000f00 */
[----:B0--3--:R-:W-:Y:S05]  /*4430*/  CALL.REL.NOINC `($__internal_0_$__cuda_sm3x_div_rn_noftz_f32_slowpath) ;  /* 0x0000001400c87944 */ /* 0x009fea0003c00000 */
[----:B------:R-:W-:-:S07]  /*4440*/  MOV R5, R4 ;  /* 0x0000000400057202 */ /* 0x000fce0000000f00 */
.L_x_28:
[----:B------:R-:W-:Y:S05]  /*4450*/  BSYNC.RECONVERGENT B2 ;  /* 0x0000000000027941 */ /* 0x000fea0003800200 */
.L_x_27:
[----:B------:R-:W2:Y:S01]  /*4460*/  LDL R4, [UR18+0x3000] ;  /* 0x00300012ff047983 */ /* 0x000ea20008100800 */
[----:B------:R-:W1:Y:S01]  /*4470*/  MUFU.RCP R6, R31 ;  /* 0x0000001f00067308 */ /* 0x000e620000001000 */
[----:B------:R-:W-:Y:S07]  /*4480*/  BSSY.RECONVERGENT B2, `(.L_x_29) ;  /* 0x000000e000027945 */ /* 0x000fee0003800200 */
[----:B------:R-:W4:Y:S01]  /*4490*/  FCHK P0, R0, R31 ;  /* 0x0000001f00007302 */ /* 0x000f220000000000 */
[----:B-1----:R-:W-:-:S04]  /*44a0*/  FFMA R7, -R31, R6, 1 ;  /* 0x3f8000001f077423 */ /* 0x002fc80000000106 */
[----:B------:R-:W-:-:S04]  /*44b0*/  FFMA R7, R6, R7, R6 ;  /* 0x0000000706077223 */ /* 0x000fc80000000006 */
[----:B------:R-:W-:-:S04]  /*44c0*/  FFMA R6, R0, R7, RZ ;  /* 0x0000000700067223 */ /* 0x000fc800000000ff */
[----:B------:R-:W-:-:S04]  /*44d0*/  FFMA R8, -R31, R6, R0 ;  /* 0x000000061f087223 */ /* 0x000fc80000000100 */
[----:B------:R-:W-:Y:S01]  /*44e0*/  FFMA R6, R7, R8, R6 ;  /* 0x0000000807067223 */ /* 0x000fe20000000006 */
[----:B--2---:R-:W-:-:S05]  /*44f0*/  FADD R4, R4, R5 ;  /* 0x0000000504047221 */ /* 0x004fca0000000000 */
[----:B------:R1:W-:Y:S01]  /*4500*/  STL [UR18+0x3000], R4 ;  /* 0x00300004ff007987 */ /* 0x0003e20008100812 */
[----:B----4-:R-:W-:Y:S05]  /*4510*/  @!P0 BRA `(.L_x_30) ;  /* 0x0000000000108947 */ /* 0x010fea0003800000 */
[----:B-1----:R-:W-:Y:S02]  /*4520*/  MOV R4, R0 ;  /* 0x0000000000047202 */ /* 0x002fe40000000f00 */
[----:B------:R-:W-:-:S07]  /*4530*/  MOV R42, 0x4550 ;  /* 0x00004550002a7802 */ /* 0x000fce0000000f00 */
[----:B0--3--:R-:W-:Y:S05]  /*4540*/  CALL.REL.NOINC `($__internal_0_$__cuda_sm3x_div_rn_noftz_f32_slowpath) ;  /* 0x0000001400847944 */ /* 0x009fea0003c00000 */
[----:B------:R-:W-:-:S07]  /*4550*/  MOV R6, R4 ;  /* 0x0000000400067202 */ /* 0x000fce0000000f00 */
.L_x_30:
[----:B------:R-:W-:Y:S05]  /*4560*/  BSYNC.RECONVERGENT B2 ;  /* 0x0000000000027941 */ /* 0x000fea0003800200 */
.L_x_29:
[----:B------:R-:W2:Y:S01]  /*4570*/  LDL R7, [UR18+0x2000] ;  /* 0x00200012ff077983 */ /* 0x000ea20008100800 */
[----:B------:R-:W-:Y:S01]  /*4580*/  FADD R6, R41, -R6 ;  /* 0x8000000629067221 */ /* 0x000fe20000000000 */
[----:B------:R-:W-:-:S03]  /*4590*/  UISETP.GE.U32.AND UP0, UPT, UR4, 0x3, UPT ;  /* 0x000000030400788c */ /* 0x000fc6000bf06070 */
[CC--:B------:R-:W-:Y:S01]  /*45a0*/  FFMA R28, R6.reuse, R5.reuse, R28 ;  /* 0x00000005061c7223 */ /* 0x0c0fe2000000001c */
[----:B--2---:R-:W-:-:S05]  /*45b0*/  FFMA R7, R6, R5, R7 ;  /* 0x0000000506077223 */ /* 0x004fca0000000007 */
[----:B------:R2:W-:Y:S01]  /*45c0*/  STL [UR18+0x2000], R7 ;  /* 0x00200007ff007987 */ /* 0x0005e20008100812 */
[----:B------:R-:W-:Y:S05]  /*45d0*/  BRA.U !UP0, `(.L_x_31) ;  /* 0x0000000108787547 */ /* 0x000fea000b800000 */
[----:B------:R-:W4:Y:S04]  /*45e0*/  LDL R5, [UR18+-0x8] ;  /* 0xfffff812ff057983 */ /* 0x000f280008100800 */
[----:B0-----:R-:W5:Y:S01]  /*45f0*/  LDL R12, [UR18+0xff8] ;  /* 0x000ff812ff0c7983 */ /* 0x001f620008100800 */
[----:B------:R-:W-:Y:S02]  /*4600*/  HFMA2 R9, -RZ, RZ, 3.7421875, 0 ;  /* 0x437c0000ff097431 */ /* 0x000fe400000001ff */
[----:B------:R-:W-:Y:S02]  /*4610*/  IMAD.MOV.U32 R6, RZ, RZ, 0x3bbb989d ;  /* 0x3bbb989dff067424 */ /* 0x000fe400078e00ff */
[----:B----4-:R-:W-:-:S04]  /*4620*/  FADD R5, R38, R5 ;  /* 0x0000000526057221 */ /* 0x010fc80000000000 */
[----:B--2---:R-:W-:Y:S01]  /*4630*/  FADD R7, -R20, R5 ;  /* 0x0000000514077221 */ /* 0x004fe20000000100 */
[----:B------:R-:W-:-:S03]  /*4640*/  FADD R5, R38, R33 ;  /* 0x0000002126057221 */ /* 0x000fc60000000000 */
[----:B-1----:R-:W-:Y:S01]  /*4650*/  FFMA.SAT R4, R7, R6, 0.5 ;  /* 0x3f00000007047423 */ /* 0x002fe20000002006 */
[----:B------:R-:W-:-:S03]  /*4660*/  FADD R5, -R20, R5 ;  /* 0x0000000514057221 */ /* 0x000fc60000000100 */
[----:B------:R-:W-:Y:S01]  /*4670*/  FFMA.RM R8, R4, R9, 12582913 ;  /* 0x4b40000104087423 */ /* 0x000fe20000004009 */
[----:B------:R-:W-:-:S03]  /*4680*/  FFMA.SAT R4, R5, R6, 0.5 ;  /* 0x3f00000005047423 */ /* 0x000fc60000002006 */
[----:B------:R-:W-:Y:S01]  /*4690*/  FADD R6, R8, -12583039 ;  /* 0xcb40007f08067421 */ /* 0x000fe20000000000 */
[----:B------:R-:W-:Y:S01]  /*46a0*/  FFMA.RM R4, R4, R9, 12582913 ;  /* 0x4b40000104047423 */ /* 0x000fe20000004009 */
[----:B------:R-:W-:Y:S02]  /*46b0*/  SHF.L.U32 R8, R8, 0x17, RZ ;  /* 0x0000001708087819 */ /* 0x000fe400000006ff */
[C---:B------:R-:W-:Y:S01]  /*46c0*/  FFMA R10, R7.reuse, 1.4426950216293334961, -R6 ;  /* 0x3fb8aa3b070a7823 */ /* 0x040fe20000000806 */
[C---:B------:R-:W-:Y:S01]  /*46d0*/  FADD R6, R4.reuse, -12583039 ;  /* 0xcb40007f04067421 */ /* 0x040fe20000000000 */
[----:B------:R-:W-:Y:S02]  /*46e0*/  SHF.L.U32 R4, R4, 0x17, RZ ;  /* 0x0000001704047819 */ /* 0x000fe400000006ff */
[----:B------:R-:W-:Y:S01]  /*46f0*/  FFMA R10, R7, 1.925963033500011079e-08, R10 ;  /* 0x32a57060070a7823 */ /* 0x000fe2000000000a */
[----:B------:R-:W-:-:S03]  /*4700*/  FFMA R6, R5, 1.4426950216293334961, -R6 ;  /* 0x3fb8aa3b05067823 */ /* 0x000fc60000000806 */
[----:B------:R-:W0:Y:S01]  /*4710*/  MUFU.EX2 R7, R10 ;  /* 0x0000000a00077308 */ /* 0x000e220000000800 */
[----:B------:R-:W-:-:S07]  /*4720*/  FFMA R6, R5, 1.925963033500011079e-08, R6 ;  /* 0x32a5706005067823 */ /* 0x000fce0000000006 */
[----:B------:R-:W1:Y:S01]  /*4730*/  MUFU.EX2 R5, R6 ;  /* 0x0000000600057308 */ /* 0x000e620000000800 */
[----:B0-----:R-:W-:-:S04]  /*4740*/  FMUL R7, R8, R7 ;  /* 0x0000000708077220 */ /* 0x001fc80000400000 */
[----:B-----5:R-:W-:Y:S01]  /*4750*/  FMUL R9, R7, R12 ;  /* 0x0000000c07097220 */ /* 0x020fe20000400000 */
[----:B-1----:R-:W-:-:S04]  /*4760*/  FMUL R5, R4, R5 ;  /* 0x0000000504057220 */ /* 0x002fc80000400000 */
[-C--:B------:R-:W-:Y:S01]  /*4770*/  FFMA R26, R26, R5.reuse, R7 ;  /* 0x000000051a1a7223 */ /* 0x080fe20000000007 */
[----:B------:R-:W-:-:S03]  /*4780*/  FFMA R22, R22, R5, R9 ;  /* 0x0000000516167223 */ /* 0x000fc60000000009 */
[-C--:B------:R-:W-:Y:S01]  /*4790*/  FFMA R23, R23, R5.reuse, R26 ;  /* 0x0000000517177223 */ /* 0x080fe2000000001a */
[----:B------:R-:W-:Y:S01]  /*47a0*/  FFMA R21, R21, R5, R22 ;  /* 0x0000000515157223 */ /* 0x000fe20000000016 */
[----:B------:R-:W-:Y:S06]  /*47b0*/  BRA `(.L_x_32) ;  /* 0x0000000000407947 */ /* 0x000fec0003800000 */
.L_x_31:
[----:B------:R-:W-:-:S09]  /*47c0*/  UISETP.NE.AND UP0, UPT, UR4, 0x2, UPT ;  /* 0x000000020400788c */ /* 0x000fd2000bf05270 */
[----:B------:R-:W-:Y:S05]  /*47d0*/  BRA.U UP0, `(.L_x_32) ;  /* 0x0000000100387547 */ /* 0x000fea000b800000 */
[----:B------:R-:W-:Y:S01]  /*47e0*/  HFMA2 R6, -RZ, RZ, 3.7421875, 0 ;  /* 0x437c0000ff067431 */ /* 0x000fe200000001ff */
[----:B------:R-:W-:Y:S01]  /*47f0*/  MOV R5, 0x3bbb989d ;  /* 0x3bbb989d00057802 */ /* 0x000fe20000000f00 */
[----:B-1----:R-:W-:-:S04]  /*4800*/  FADD R4, R43, -R20 ;  /* 0x800000142b047221 */ /* 0x002fc80000000000 */
[----:B------:R-:W-:-:S04]  /*4810*/  FFMA.SAT R5, R4, R5, 0.5 ;  /* 0x3f00000004057423 */ /* 0x000fc80000002005 */
[----:B------:R-:W-:-:S04]  /*4820*/  FFMA.RM R5, R5, R6, 12582913 ;  /* 0x4b40000105057423 */ /* 0x000fc80000004006 */
[C---:B--2---:R-:W-:Y:S01]  /*4830*/  FADD R7, R5.reuse, -12583039 ;  /* 0xcb40007f05077421 */ /* 0x044fe20000000000 */
[----:B------:R-:W-:-:S03]  /*4840*/  SHF.L.U32 R5, R5, 0x17, RZ ;  /* 0x0000001705057819 */ /* 0x000fc600000006ff */
[----:B------:R-:W-:-:S04]  /*4850*/  FFMA R7, R4, 1.4426950216293334961, -R7 ;  /* 0x3fb8aa3b04077823 */ /* 0x000fc80000000807 */
[----:B------:R-:W-:-:S04]  /*4860*/  FFMA R7, R4, 1.925963033500011079e-08, R7 ;  /* 0x32a5706004077823 */ /* 0x000fc80000000007 */
[----:B------:R-:W1:Y:S02]  /*4870*/  MUFU.EX2 R26, R7 ;  /* 0x00000007001a7308 */ /* 0x000e640000000800 */
[----:B-1----:R-:W-:-:S04]  /*4880*/  FMUL R26, R5, R26 ;  /* 0x0000001a051a7220 */ /* 0x002fc80000400000 */
[----:B------:R-:W-:Y:S01]  /*4890*/  FMUL R21, R27, R26 ;  /* 0x0000001a1b157220 */ /* 0x000fe20000400000 */
[----:B------:R-:W-:-:S04]  /*48a0*/  IMAD.MOV.U32 R23, RZ, RZ, R26 ;  /* 0x000000ffff177224 */ /* 0x000fc800078e001a */
[----:B------:R-:W-:-:S07]  /*48b0*/  MOV R22, R21 ;  /* 0x0000001500167202 */ /* 0x000fce0000000f00 */
.L_x_32:
[----:B-1----:R-:W1:Y:S01]  /*48c0*/  MUFU.RCP R4, R31 ;  /* 0x0000001f00047308 */ /* 0x002e620000001000 */
[----:B------:R-:W-:Y:S07]  /*48d0*/  BSSY.RECONVERGENT B2, `(.L_x_33) ;  /* 0x000000c000027945 */ /* 0x000fee0003800200 */
[----:B------:R-:W4:Y:S01]  /*48e0*/  FCHK P0, R21, R31 ;  /* 0x0000001f15007302 */ /* 0x000f220000000000 */
[----:B-1----:R-:W-:-:S04]  /*48f0*/  FFMA R5, -R31, R4, 1 ;  /* 0x3f8000001f057423 */ /* 0x002fc80000000104 */
[----:B--2---:R-:W-:-:S04]  /*4900*/  FFMA R7, R4, R5, R4 ;  /* 0x0000000504077223 */ /* 0x004fc80000000004 */
        /* <DEDUP_REMOVED lines=8> */
.L_x_34:
[----:B------:R-:W-:Y:S05]  /*4990*/  BSYNC.RECONVERGENT B2 ;  /* 0x0000000000027941 */ /* 0x000fea0003800200 */
.L_x_33:
[----:B------:R-:W-:Y:S01]  /*49a0*/  FMUL R31, R31, R31 ;  /* 0x0000001f1f1f7220 */ /* 0x000fe20000400000 */
[----:B------:R-:W-:Y:S01]  /*49b0*/  FMUL R4, R23, R0 ;  /* 0x0000000017047220 */ /* 0x000fe20000400000 */
[----:B------:R-:W-:Y:S02]  /*49c0*/  BSSY.RECONVERGENT B2, `(.L_x_35) ;  /* 0x000000c000027945 */ /* 0x000fe40003800200 */
[----:B------:R-:W1:Y:S08]  /*49d0*/  MUFU.RCP R6, R31 ;  /* 0x0000001f00067308 */ /* 0x000e700000001000 */
[----:B------:R-:W2:Y:S01]  /*49e0*/  FCHK P0, R4, R31 ;  /* 0x0000001f04007302 */ /* 0x000ea20000000000 */
[----:B-1----:R-:W-:-:S04]  /*49f0*/  FFMA R7, -R31, R6, 1 ;  /* 0x3f8000001f077423 */ /* 0x002fc80000000106 */
[----:B------:R-:W-:-:S04]  /*4a00*/  FFMA R7, R6, R7, R6 ;  /* 0x0000000706077223 */ /* 0x000fc80000000006 */
[----:B------:R-:W-:-:S04]  /*4a10*/  FFMA R0, R4, R7, RZ ;  /* 0x0000000704007223 */ /* 0x000fc800000000ff */
[----:B------:R-:W-:-:S04]  /*4a20*/  FFMA R6, -R31, R0, R4 ;  /* 0x000000001f067223 */ /* 0x000fc80000000104 */
[----:B------:R-:W-:Y:S01]  /*4a30*/  FFMA R6, R7, R6, R0 ;  /* 0x0000000607067223 */ /* 0x000fe20000000000 */
[----:B--2---:R-:W-:Y:S06]  /*4a40*/  @!P0 BRA `(.L_x_36) ;  /* 0x00000000000c8947 */ /* 0x004fec0003800000 */
[----:B------:R-:W-:-:S07]  /*4a50*/  MOV R42, 0x4a70 ;  /* 0x00004a70002a7802 */ /* 0x000fce0000000f00 */
[----:B0--3--:R-:W-:Y:S05]  /*4a60*/  CALL.REL.NOINC `($__internal_0_$__cuda_sm3x_div_rn_noftz_f32_slowpath) ;  /* 0x00000010003c7944 */ /* 0x009fea0003c00000 */
[----:B------:R-:W-:-:S07]  /*4a70*/  MOV R6, R4 ;  /* 0x0000000400067202 */ /* 0x000fce0000000f00 */
.L_x_36:
[----:B------:R-:W-:Y:S05]  /*4a80*/  BSYNC.RECONVERGENT B2 ;  /* 0x0000000000027941 */ /* 0x000fea0003800200 */
.L_x_35:
[----:B------:R-:W-:Y:S01]  /*4a90*/  FADD R0, R38, R25 ;  /* 0x0000001926007221 */ /* 0x000fe20000000000 */
[----:B------:R-:W-:Y:S01]  /*4aa0*/  HFMA2 R9, -RZ, RZ, 0.96630859375, -0.0022525787353515625 ;  /* 0x3bbb989dff097431 */ /* 0x000fe200000001ff */
[----:B------:R-:W-:Y:S01]  /*4ab0*/  MOV R10, 0x437c0000 ;  /* 0x437c0000000a7802 */ /* 0x000fe20000000f00 */
[----:B------:R-:W-:Y:S01]  /*4ac0*/  UIADD3 UR4, UPT, UPT, UR4, 0x1, URZ ;  /* 0x0000000104047890 */ /* 0x000fe2000fffe0ff */
[----:B------:R-:W-:Y:S01]  /*4ad0*/  FADD R6, -R6, R5 ;  /* 0x0000000506067221 */ /* 0x000fe20000000100 */
[----:B------:R-:W-:Y:S02]  /*4ae0*/  FMNMX R25, R34, R0, !PT ;  /* 0x0000000022197209 */ /* 0x000fe40007800000 */
[----:B------:R-:W-:Y:S01]  /*4af0*/  IADD3 R24, PT, PT, R24, 0x1, RZ ;  /* 0x0000000118187810 */ /* 0x000fe20007ffe0ff */
[----:B------:R-:W-:Y:S02]  /*4b00*/  FMUL R6, R35, R6 ;  /* 0x0000000623067220 */ /* 0x000fe40000400000 */
[--C-:B------:R-:W-:Y:S01]  /*4b10*/  FADD R34, R34, -R25.reuse ;  /* 0x8000001922227221 */ /* 0x100fe20000000000 */
[----:B------:R-:W-:Y:S01]  /*4b20*/  FADD R4, R0, -R25 ;  /* 0x8000001900047221 */ /* 0x000fe20000000000 */
[----:B------:R-:W-:-:S02]  /*4b30*/  FFMA R29, R38, R6, R29 ;  /* 0x00000006261d7223 */ /* 0x000fc4000000001d */
[-C--:B------:R-:W-:Y:S01]  /*4b40*/  FFMA.SAT R7, R34, R9.reuse, 0.5 ;  /* 0x3f00000022077423 */ /* 0x080fe20000002009 */
[----:B------:R-:W-:-:S03]  /*4b50*/  FFMA.SAT R0, R4, R9, 0.5 ;  /* 0x3f00000004007423 */ /* 0x000fc60000002009 */
[-C--:B------:R-:W-:Y:S01]  /*4b60*/  FFMA.RM R8, R7, R10.reuse, 12582913 ;  /* 0x4b40000107087423 */ /* 0x080fe2000000400a */
[----:B------:R-:W-:Y:S02]  /*4b70*/  FFMA.RM R7, R0, R10, 12582913 ;  /* 0x4b40000100077423 */ /* 0x000fe4000000400a */
[----:B------:R-:W1:Y:S01]  /*4b80*/  LDC R0, c[0x0][0x384] ;  /* 0x0000e100ff007b82 */ /* 0x000e620000000800 */
[C---:B------:R-:W-:Y:S01]  /*4b90*/  FADD R9, R8.reuse, -12583039 ;  /* 0xcb40007f08097421 */ /* 0x040fe20000000000 */
[----:B------:R-:W-:-:S03]  /*4ba0*/  IMAD.SHL.U32 R8, R8, 0x800000, RZ ;  /* 0x0080000008087824 */ /* 0x000fc600078e00ff */
[C---:B------:R-:W-:Y:S01]  /*4bb0*/  FFMA R11, R34.reuse, 1.4426950216293334961, -R9 ;  /* 0x3fb8aa3b220b7823 */ /* 0x040fe20000000809 */
[C---:B------:R-:W-:Y:S01]  /*4bc0*/  FADD R9, R7.reuse, -12583039 ;  /* 0xcb40007f07097421 */ /* 0x040fe20000000000 */
[----:B------:R-:W-:Y:S02]  /*4bd0*/  SHF.L.U32 R7, R7, 0x17, RZ ;  /* 0x0000001707077819 */ /* 0x000fe400000006ff */
[----:B------:R-:W-:Y:S01]  /*4be0*/  FFMA R11, R34, 1.925963033500011079e-08, R11 ;  /* 0x32a57060220b7823 */ /* 0x000fe2000000000b */
[----:B------:R-:W-:-:S04]  /*4bf0*/  FFMA R9, R4, 1.4426950216293334961, -R9 ;  /* 0x3fb8aa3b04097823 */ /* 0x000fc80000000809 */
[----:B------:R-:W-:Y:S01]  /*4c00*/  FFMA R9, R4, 1.925963033500011079e-08, R9 ;  /* 0x32a5706004097823 */ /* 0x000fe20000000009 */
[----:B------:R-:W2:Y:S08]  /*4c10*/  MUFU.EX2 R11, R11 ;  /* 0x0000000b000b7308 */ /* 0x000eb00000000800 */
[----:B------:R-:W4:Y:S01]  /*4c20*/  MUFU.EX2 R4, R9 ;  /* 0x0000000900047308 */ /* 0x000f220000000800 */
[----:B-1----:R-:W-:Y:S01]  /*4c30*/  ISETP.NE.AND P0, PT, R0, UR4, PT ;  /* 0x0000000400007c0c */ /* 0x002fe2000bf05270 */
[----:B--2---:R-:W-:-:S04]  /*4c40*/  FMUL R5, R8, R11 ;  /* 0x0000000b08057220 */ /* 0x004fc80000400000 */
[----:B------:R-:W-:Y:S01]  /*4c50*/  FMUL R41, R41, R5 ;  /* 0x0000000529297220 */ /* 0x000fe20000400000 */
[----:B----4-:R-:W-:-:S04]  /*4c60*/  FMUL R4, R7, R4 ;  /* 0x0000000407047220 */ /* 0x010fc80000400000 */
[C---:B------:R-:W-:Y:S01]  /*4c70*/  FFMA R3, R4.reuse, R3, R5 ;  /* 0x0000000304037223 */ /* 0x040fe20000000005 */
[----:B------:R-:W-:Y:S02]  /*4c80*/  FFMA R2, R4, R2, R41 ;  /* 0x0000000204027223 */ /* 0x000fe40000000029 */
[----:B------:R-:W-:Y:S05]  /*4c90*/  @P0 BRA `(.L_x_37) ;  /* 0xffffffe000800947 */ /* 0x000fea000383ffff */
.L_x_6:
[----:B-12---:R-:W1:Y:S08]  /*4ca0*/  LDC R3, c[0x0][0x388] ;  /* 0x0000e200ff037b82 */ /* 0x006e700000000800 */
[----:B------:R-:W2:Y:S08]  /*4cb0*/  LDC.64 R4, c[0x0][0x3b8] ;  /* 0x0000ee00ff047b82 */ /* 0x000eb00000000a00 */
[----:B------:R-:W4:Y:S01]  /*4cc0*/  LDC.64 R6, c[0x0][0x3c0] ;  /* 0x0000f000ff067b82 */ /* 0x000f220000000a00 */
[----:B-1----:R-:W-:-:S04]  /*4cd0*/  IMAD R9, R3, UR21, R40 ;  /* 0x0000001503097c24 */ /* 0x002fc8000f8e0228 */
[----:B--2---:R-:W-:-:S05]  /*4ce0*/  IMAD.WIDE R4, R9, 0x4, R4 ;  /* 0x0000000409047825 */ /* 0x004fca00078e0204 */
[----:B------:R-:W2:Y:S01]  /*4cf0*/  LDG.E R2, desc[UR16][R4.64] ;  /* 0x0000001004027981 */ /* 0x000ea2000c1e1900 */
[----:B----4-:R-:W-:-:S04]  /*4d00*/  IMAD.WIDE R6, R9, 0x4, R6 ;  /* 0x0000000409067825 */ /* 0x010fc800078e0206 */
[----:B--2---:R-:W-:-:S05]  /*4d10*/  FADD R29, R2, R29 ;  /* 0x0000001d021d7221 */ /* 0x004fca0000000000 */
[----:B------:R1:W-:Y:S04]  /*4d20*/  STG.E desc[UR16][R4.64], R29 ;  /* 0x0000001d04007986 */ /* 0x0003e8000c101910 */
[----:B------:R-:W2:Y:S01]  /*4d30*/  LDG.E R9, desc[UR16][R6.64] ;  /* 0x0000001006097981 */ /* 0x000ea2000c1e1900 */
[----:B------:R-:W-:Y:S01]  /*4d40*/  ISETP.GE.AND P0, PT, R0, 0x1, PT ;  /* 0x000000010000780c */ /* 0x000fe20003f06270 */
[----:B--2---:R-:W-:-:S05]  /*4d50*/  FADD R9, R9, R28 ;  /* 0x0000001c09097221 */ /* 0x004fca0000000000 */
[----:B------:R1:W-:Y:S07]  /*4d60*/  STG.E desc[UR16][R6.64], R9 ;  /* 0x0000000906007986 */ /* 0x0003ee000c101910 */
[----:B------:R-:W-:Y:S05]  /*4d70*/  @!P0 EXIT ;  /* 0x000000000000894d */ /* 0x000fea0003800000 */
[C---:B------:R-:W-:Y:S01]  /*4d80*/  ISETP.GE.U32.AND P1, PT, R0.reuse, 0x8, PT ;  /* 0x000000080000780c */ /* 0x040fe20003f26070 */
[----:B------:R-:W-:Y:S01]  /*4d90*/  HFMA2 R2, -RZ, RZ, 0, 0 ;  /* 0x00000000ff027431 */ /* 0x000fe200000001ff */
[----:B------:R-:W-:-:S04]  /*4da0*/  LOP3.LUT R23, R0, 0x7, RZ, 0xc0, !PT ;  /* 0x0000000700177812 */ /* 0x000fc800078ec0ff */
[----:B------:R-:W-:-:S07]  /*4db0*/  ISETP.NE.AND P0, PT, R23, RZ, PT ;  /* 0x000000ff1700720c */ /* 0x000fce0003f05270 */
[----:B------:R-:W-:Y:S06]  /*4dc0*/  @!P1 BRA `(.L_x_38) ;  /* 0x0000000400b49947 */ /* 0x000fec0003800000 */
[----:B------:R-:W2:Y:S01]  /*4dd0*/  LDC R34, c[0x0][0x388] ;  /* 0x0000e200ff227b82 */ /* 0x000ea20000000800 */
[----:B------:R-:W-:Y:S01]  /*4de0*/  LOP3.LUT R2, R0, 0x7ffffff8, RZ, 0xc0, !PT ;  /* 0x7ffffff800027812 */ /* 0x000fe200078ec0ff */
[C---:B------:R-:W-:Y:S01]  /*4df0*/  IMAD R22, R3.reuse, 0x3, RZ ;  /* 0x0000000303167824 */ /* 0x040fe200078e02ff */
[C---:B------:R-:W-:Y:S01]  /*4e00*/  SHF.L.U32 R20, R3.reuse, 0x1, RZ ;  /* 0x0000000103147819 */ /* 0x040fe200000006ff */
[C---:B------:R-:W-:Y:S01]  /*4e10*/  IMAD R26, R3.reuse, 0x5, RZ ;  /* 0x00000005031a7824 */ /* 0x040fe200078e02ff */
[C---:B------:R-:W-:Y:S01]  /*4e20*/  SHF.L.U32 R24, R3.reuse, 0x2, RZ ;  /* 0x0000000203187819 */ /* 0x040fe200000006ff */
[C---:B------:R-:W-:Y:S01]  /*4e30*/  IMAD R28, R3.reuse, 0x6, RZ ;  /* 0x00000006031c7824 */ /* 0x040fe200078e02ff */
[----:B------:R-:W-:Y:S01]  /*4e40*/  MOV R32, RZ ;  /* 0x000000ff00207202 */ /* 0x000fe20000000f00 */
[----:B------:R-:W-:Y:S01]  /*4e50*/  IMAD R30, R3, 0x7, RZ ;  /* 0x00000007031e7824 */ /* 0x000fe200078e02ff */
[----:B------:R-:W4:Y:S01]  /*4e60*/  LDCU.64 UR4, c[0x0][0x3c8] ;  /* 0x00007900ff0477ac */ /* 0x000f220008000a00 */
[----:B------:R-:W-:Y:S01]  /*4e70*/  IMAD.MOV R21, RZ, RZ, -R2 ;  /* 0x000000ffff157224 */ /* 0x000fe200078e0a02 */
[----:B------:R-:W0:Y:S06]  /*4e80*/  LDCU.64 UR6, c[0x0][0x3d0] ;  /* 0x00007a00ff0677ac */ /* 0x000e2c0008000a00 */
.L_x_39:
[----:B01----:R-:W3:Y:S04]  /*4e90*/  LDL.128 R4, [UR22+-0x10] ;  /* 0xfffff016ff047983 */ /* 0x003ee80008100c00 */
[----:B------:R-:W3:Y:S04]  /*4ea0*/  LDL.128 R8, [UR11+-0x10] ;  /* 0xfffff00bff087983 */ /* 0x000ee80008100c00 */
[----:B0-----:R-:W3:Y:S04]  /*4eb0*/  LDL.128 R12, [UR22] ;  /* 0x00000016ff0c7983 */ /* 0x001ee80008100c00 */
[----:B------:R-:W3:Y:S01]  /*4ec0*/  LDL.128 R16, [UR11] ;  /* 0x0000000bff107983 */ /* 0x000ee20008100c00 */
[C---:B------:R-:W-:Y:S01]  /*4ed0*/  IADD3 R29, P1, PT, R37.reuse, R32, RZ ;  /* 0x00000020251d7210 */ /* 0x040fe20007f3e0ff */
[----:B------:R-:W-:Y:S01]  /*4ee0*/  UIADD3 UR22, UPT, UPT, UR22, 0x20, URZ ;  /* 0x0000002016167890 */ /* 0x000fe2000fffe0ff */
[----:B--2---:R-:W-:Y:S01]  /*4ef0*/  IADD3 R25, P2, PT, R37, R34, RZ ;  /* 0x0000002225197210 */ /* 0x004fe20007f5e0ff */
[----:B------:R-:W-:Y:S01]  /*4f00*/  UIADD3 UR11, UPT, UPT, UR11, 0x20, URZ ;  /* 0x000000200b0b7890 */ /* 0x000fe2000fffe0ff */
[----:B-----5:R-:W-:-:S02]  /*4f10*/  LEA.HI.X.SX32 R38, R32, R36, 0x1, P1 ;  /* 0x0000002420267211 */ /* 0x020fc400008f0eff */
[C---:B------:R-:W-:Y:S02]  /*4f20*/  SHF.L.U32 R40, R29.reuse, 0x2, RZ ;  /* 0x000000021d287819 */ /* 0x040fe400000006ff */
[----:B------:R-:W-:Y:S02]  /*4f30*/  SHF.L.U64.HI R29, R29, 0x2, R38 ;  /* 0x000000021d1d7819 */ /* 0x000fe40000010226 */
[----:B----4-:R-:W-:Y:S02]  /*4f40*/  IADD3 R44, P1, PT, R40, UR4, RZ ;  /* 0x00000004282c7c10 */ /* 0x010fe4000ff3e0ff */
[----:B------:R-:W-:Y:S02]  /*4f50*/  LEA.HI.X.SX32 R42, R34, R36, 0x1, P2 ;  /* 0x00000024222a7211 */ /* 0x000fe400010f0eff */
[----:B------:R-:W-:Y:S02]  /*4f60*/  SHF.L.U32 R38, R25, 0x2, RZ ;  /* 0x0000000219267819 */ /* 0x000fe400000006ff */
[----:B------:R-:W-:-:S02]  /*4f70*/  IADD3 R40, P2, PT, R40, UR6, RZ ;  /* 0x0000000628287c10 */ /* 0x000fc4000ff5e0ff */
[----:B------:R-:W-:Y:S02]  /*4f80*/  IADD3 R27, P3, PT, R37, R20, RZ ;  /* 0x00000014251b7210 */ /* 0x000fe40007f7e0ff */
[----:B------:R-:W-:Y:S02]  /*4f90*/  IADD3.X R45, PT, PT, R29, UR5, RZ, P1, !PT ;  /* 0x000000051d2d7c10 */ /* 0x000fe40008ffe4ff */
[----:B------:R-:W-:Y:S02]  /*4fa0*/  SHF.L.U64.HI R25, R25, 0x2, R42 ;  /* 0x0000000219197819 */ /* 0x000fe4000001022a */
[----:B------:R-:W-:Y:S02]  /*4fb0*/  IADD3 R42, P1, PT, R38, UR4, RZ ;  /* 0x00000004262a7c10 */ /* 0x000fe4000ff3e0ff */
[----:B------:R-:W-:Y:S02]  /*4fc0*/  IADD3.X R41, PT, PT, R29, UR7, RZ, P2, !PT ;  /* 0x000000071d297c10 */ /* 0x000fe400097fe4ff */
[----:B------:R-:W-:-:S02]  /*4fd0*/  LEA.HI.X.SX32 R46, R20, R36, 0x1, P3 ;  /* 0x00000024142e7211 */ /* 0x000fc400018f0eff */
[----:B------:R-:W-:Y:S02]  /*4fe0*/  IADD3 R38, P2, PT, R38, UR6, RZ ;  /* 0x0000000626267c10 */ /* 0x000fe4000ff5e0ff */
[----:B------:R-:W-:Y:S02]  /*4ff0*/  SHF.L.U64.HI R29, R27, 0x2, R46 ;  /* 0x000000021b1d7819 */ /* 0x000fe4000001022e */
[----:B------:R-:W-:Y:S02]  /*5000*/  IADD3.X R43, PT, PT, R25, UR5, RZ, P1, !PT ;  /* 0x00000005192b7c10 */ /* 0x000fe40008ffe4ff */
[----:B------:R-:W-:Y:S02]  /*5010*/  SHF.L.U32 R27, R27, 0x2, RZ ;  /* 0x000000021b1b7819 */ /* 0x000fe400000006ff */
[----:B------:R-:W-:Y:S02]  /*5020*/  IADD3.X R39, PT, PT, R25, UR7, RZ, P2, !PT ;  /* 0x0000000719277c10 */ /* 0x000fe400097fe4ff */
[----:B------:R-:W-:-:S02]  /*5030*/  IADD3 R25, P2, PT, R37, R22, RZ ;  /* 0x0000001625197210 */ /* 0x000fc40007f5e0ff */
[----:B------:R-:W-:Y:S02]  /*5040*/  IADD3 R46, P1, PT, R27, UR4, RZ ;  /* 0x000000041b2e7c10 */ /* 0x000fe4000ff3e0ff */
[----:B------:R-:W-:Y:S02]  /*5050*/  LEA.HI.X.SX32 R48, R22, R36, 0x1, P2 ;  /* 0x0000002416307211 */ /* 0x000fe400010f0eff */
[----:B------:R-:W-:Y:S02]  /*5060*/  IADD3.X R47, PT, PT, R29, UR5, RZ, P1, !PT ;  /* 0x000000051d2f7c10 */ /* 0x000fe40008ffe4ff */
[----:B------:R-:W-:Y:S02]  /*5070*/  IADD3 R21, PT, PT, R21, 0x8, RZ ;  /* 0x0000000815157810 */ /* 0x000fe40007ffe0ff */
[C---:B------:R-:W-:Y:S02]  /*5080*/  LEA R32, R3.reuse, R32, 0x3 ;  /* 0x0000002003207211 */ /* 0x040fe400078e18ff */
[----:B------:R-:W-:-:S02]  /*5090*/  LEA R34, R3, R34, 0x3 ;  /* 0x0000002203227211 */ /* 0x000fc400078e18ff */
[C---:B------:R-:W-:Y:S02]  /*50a0*/  LEA R20, R3.reuse, R20, 0x3 ;  /* 0x0000001403147211 */ /* 0x040fe400078e18ff */
[----:B------:R-:W-:Y:S01]  /*50b0*/  LEA R22, R3, R22, 0x3 ;  /* 0x0000001603167211 */ /* 0x000fe200078e18ff */
[----:B---3--:R0:W-:Y:S04]  /*50c0*/  STG.E desc[UR16][R44.64], R4 ;  /* 0x000000042c007986 */ /* 0x0081e8000c101910 */
[----:B------:R-:W-:Y:S04]  /*50d0*/  STG.E desc[UR16][R40.64], R8 ;  /* 0x0000000828007986 */ /* 0x000fe8000c101910 */
[----:B------:R1:W-:Y:S01]  /*50e0*/  STG.E desc[UR16][R42.64], R5 ;  /* 0x000000052a007986 */ /* 0x0003e2000c101910 */
[----:B0-----:R-:W-:-:S03]  /*50f0*/  IADD3 R44, P2, PT, R27, UR6, RZ ;  /* 0x000000061b2c7c10 */ /* 0x001fc6000ff5e0ff */
[----:B------:R0:W-:Y:S01]  /*5100*/  STG.E desc[UR16][R38.64], R9 ;  /* 0x0000000926007986 */ /* 0x0001e2000c101910 */
[----:B------:R-:W-:Y:S02]  /*5110*/  IADD3 R4, P1, PT, R37, R24, RZ ;  /* 0x0000001825047210 */ /* 0x000fe40007f3e0ff */
[C---:B------:R-:W-:Y:S01]  /*5120*/  SHF.L.U64.HI R27, R25.reuse, 0x2, R48 ;  /* 0x00000002191b7819 */ /* 0x040fe20000010230 */
[----:B------:R-:W-:Y:S01]  /*5130*/  STG.E desc[UR16][R46.64], R6 ;  /* 0x000000062e007986 */ /* 0x000fe2000c101910 */
[----:B------:R-:W-:Y:S02]  /*5140*/  SHF.L.U32 R25, R25, 0x2, RZ ;  /* 0x0000000219197819 */ /* 0x000fe400000006ff */
[----:B-1----:R-:W-:Y:S01]  /*5150*/  LEA.HI.X.SX32 R5, R24, R36, 0x1, P1 ;  /* 0x0000002418057211 */ /* 0x002fe200008f0eff */
[----:B------:R-:W-:Y:S01]  /*5160*/  IMAD R24, R3, 0x8, R24 ;  /* 0x0000000803187824 */ /* 0x000fe200078e0218 */
[----:B------:R-:W-:Y:S02]  /*5170*/  IADD3 R42, P1, PT, R25, UR4, RZ ;  /* 0x00000004192a7c10 */ /* 0x000fe4000ff3e0ff */
[----:B------:R-:W-:-:S02]  /*5180*/  IADD3.X R45, PT, PT, R29, UR7, RZ, P2, !PT ;  /* 0x000000071d2d7c10 */ /* 0x000fc400097fe4ff */
[----:B------:R-:W-:Y:S02]  /*5190*/  IADD3 R29, P2, PT, R37, R26, RZ ;  /* 0x0000001a251d7210 */ /* 0x000fe40007f5e0ff */
[----:B------:R-:W-:Y:S01]  /*51a0*/  IADD3.X R43, PT, PT, R27, UR5, RZ, P1, !PT ;  /* 0x000000051b2b7c10 */ /* 0x000fe20008ffe4ff */
[----:B------:R1:W-:Y:S01]  /*51b0*/  STG.E desc[UR16][R44.64], R10 ;  /* 0x0000000a2c007986 */ /* 0x0003e2000c101910 */
[C---:B0-----:R-:W-:Y:S02]  /*51c0*/  SHF.L.U64.HI R9, R4.reuse, 0x2, R5 ;  /* 0x0000000204097819 */ /* 0x041fe40000010205 */
[----:B------:R-:W-:Y:S01]  /*51d0*/  SHF.L.U32 R38, R4, 0x2, RZ ;  /* 0x0000000204267819 */ /* 0x000fe200000006ff */
[----:B------:R-:W-:Y:S01]  /*51e0*/  STG.E desc[UR16][R42.64], R7 ;  /* 0x000000072a007986 */ /* 0x000fe2000c101910 */
[----:B------:R-:W-:Y:S02]  /*51f0*/  IADD3 R4, P1, PT, R25, UR6, RZ ;  /* 0x0000000619047c10 */ /* 0x000fe4000ff3e0ff */
[----:B------:R-:W-:-:S02]  /*5200*/  LEA.HI.X.SX32 R8, R26, R36, 0x1, P2 ;  /* 0x000000241a087211 */ /* 0x000fc400010f0eff */
[C---:B------:R-:W-:Y:S02]  /*5210*/  IADD3 R40, P2, PT, R38.reuse, UR4, RZ ;  /* 0x0000000426287c10 */ /* 0x040fe4000ff5e0ff */
[----:B------:R-:W-:Y:S02]  /*5220*/  IADD3.X R5, PT, PT, R27, UR7, RZ, P1, !PT ;  /* 0x000000071b057c10 */ /* 0x000fe40008ffe4ff */
[----:B------:R-:W-:Y:S02]  /*5230*/  SHF.L.U64.HI R31, R29, 0x2, R8 ;  /* 0x000000021d1f7819 */ /* 0x000fe40000010208 */
[----:B------:R-:W-:Y:S01]  /*5240*/  IADD3 R38, P1, PT, R38, UR6, RZ ;  /* 0x0000000626267c10 */ /* 0x000fe2000ff3e0ff */
[----:B------:R0:W-:Y:S01]  /*5250*/  STG.E desc[UR16][R4.64], R11 ;  /* 0x0000000b04007986 */ /* 0x0001e2000c101910 */
[----:B-1----:R-:W-:Y:S02]  /*5260*/  IADD3 R10, P3, PT, R37, R28, RZ ;  /* 0x0000001c250a7210 */ /* 0x002fe40007f7e0ff */
[----:B------:R-:W-:-:S02]  /*5270*/  SHF.L.U32 R29, R29, 0x2, RZ ;  /* 0x000000021d1d7819 */ /* 0x000fc400000006ff */
[C---:B------:R-:W-:Y:S02]  /*5280*/  IADD3.X R41, PT, PT, R9.reuse, UR5, RZ, P2, !PT ;  /* 0x0000000509297c10 */ /* 0x040fe400097fe4ff */
[----:B------:R-:W-:Y:S02]  /*5290*/  IADD3.X R39, PT, PT, R9, UR7, RZ, P1, !PT ;  /* 0x0000000709277c10 */ /* 0x000fe40008ffe4ff */
[----:B------:R-:W-:Y:S01]  /*52a0*/  LEA.HI.X.SX32 R27, R28, R36, 0x1, P3 ;  /* 0x000000241c1b7211 */ /* 0x000fe200018f0eff */
[----:B------:R1:W-:Y:S01]  /*52b0*/  STG.E desc[UR16][R40.64], R12 ;  /* 0x0000000c28007986 */ /* 0x0003e2000c101910 */
[----:B------:R-:W-:Y:S02]  /*52c0*/  IADD3 R8, P2, PT, R29, UR4, RZ ;  /* 0x000000041d087c10 */ /* 0x000fe4000ff5e0ff */
[----:B------:R-:W-:Y:S01]  /*52d0*/  IADD3 R6, P1, PT, R37, R30, RZ ;  /* 0x0000001e25067210 */ /* 0x000fe20007f3e0ff */
[----:B------:R2:W-:Y:S01]  /*52e0*/  STG.E desc[UR16][R38.64], R16 ;  /* 0x0000001026007986 */ /* 0x0005e2000c101910 */
[C---:B------:R-:W-:Y:S01]  /*52f0*/  SHF.L.U64.HI R27, R10.reuse, 0x2, R27 ;  /* 0x000000020a1b7819 */ /* 0x040fe2000001021b */
[----:B------:R-:W-:Y:S01]  /*5300*/  IMAD.SHL.U32 R10, R10, 0x4, RZ ;  /* 0x000000040a0a7824 */ /* 0x000fe200078e00ff */
[----:B------:R-:W-:-:S02]  /*5310*/  IADD3.X R9, PT, PT, R31, UR5, RZ, P2, !PT ;  /* 0x000000051f097c10 */ /* 0x000fc400097fe4ff */
[----:B------:R-:W-:Y:S02]  /*5320*/  LEA.HI.X.SX32 R25, R30, R36, 0x1, P1 ;  /* 0x000000241e197211 */ /* 0x000fe400008f0eff */
[----:B0-----:R-:W-:Y:S01]  /*5330*/  IADD3 R4, P2, PT, R29, UR6, RZ ;  /* 0x000000061d047c10 */ /* 0x001fe2000ff5e0ff */
[----:B------:R0:W-:Y:S01]  /*5340*/  STG.E desc[UR16][R8.64], R13 ;  /* 0x0000000d08007986 */ /* 0x0001e2000c101910 */
[C---:B-1----:R-:W-:Y:S02]  /*5350*/  SHF.L.U32 R40, R6.reuse, 0x2, RZ ;  /* 0x0000000206287819 */ /* 0x042fe400000006ff */
[----:B------:R-:W-:Y:S02]  /*5360*/  SHF.L.U64.HI R25, R6, 0x2, R25 ;  /* 0x0000000206197819 */ /* 0x000fe40000010219 */
[----:B------:R-:W-:Y:S02]  /*5370*/  IADD3 R6, P1, PT, R10, UR4, RZ ;  /* 0x000000040a067c10 */ /* 0x000fe4000ff3e0ff */
[----:B------:R-:W-:-:S02]  /*5380*/  IADD3.X R5, PT, PT, R31, UR7, RZ, P2, !PT ;  /* 0x000000071f057c10 */ /* 0x000fc400097fe4ff */
[----:B------:R-:W-:Y:S02]  /*5390*/  IADD3 R10, P2, PT, R10, UR6, RZ ;  /* 0x000000060a0a7c10 */ /* 0x000fe4000ff5e0ff */
[C---:B--2---:R-:W-:Y:S01]  /*53a0*/  IADD3 R38, P3, PT, R40.reuse, UR4, RZ ;  /* 0x0000000428267c10 */ /* 0x044fe2000ff7e0ff */
[----:B------:R0:W-:Y:S01]  /*53b0*/  STG.E desc[UR16][R4.64], R17 ;  /* 0x0000001104007986 */ /* 0x0001e2000c101910 */
[----:B------:R-:W-:Y:S02]  /*53c0*/  IADD3 R40, P4, PT, R40, UR6, RZ ;  /* 0x0000000628287c10 */ /* 0x000fe4000ff9e0ff */
[C---:B------:R-:W-:Y:S02]  /*53d0*/  IADD3.X R7, PT, PT, R27.reuse, UR5, RZ, P1, !PT ;  /* 0x000000051b077c10 */ /* 0x040fe40008ffe4ff */
[----:B------:R-:W-:Y:S02]  /*53e0*/  IADD3.X R11, PT, PT, R27, UR7, RZ, P2, !PT ;  /* 0x000000071b0b7c10 */ /* 0x000fe400097fe4ff */
[C---:B------:R-:W-:Y:S01]  /*53f0*/  IADD3.X R39, PT, PT, R25.reuse, UR5, RZ, P3, !PT ;  /* 0x0000000519277c10 */ /* 0x040fe20009ffe4ff */
[----:B------:R0:W-:Y:S01]  /*5400*/  STG.E desc[UR16][R6.64], R14 ;  /* 0x0000000e06007986 */ /* 0x0001e2000c101910 */
[----:B------:R-:W-:-:S02]  /*5410*/  IADD3.X R41, PT, PT, R25, UR7, RZ, P4, !PT ;  /* 0x0000000719297c10 */ /* 0x000fc4000a7fe4ff */
[----:B------:R-:W-:Y:S01]  /*5420*/  ISETP.NE.AND P1, PT, R21, RZ, PT ;  /* 0x000000ff1500720c */ /* 0x000fe20003f25270 */
[----:B------:R0:W-:Y:S01]  /*5430*/  STG.E desc[UR16][R10.64], R18 ;  /* 0x000000120a007986 */ /* 0x0001e2000c101910 */
[C---:B------:R-:W-:Y:S02]  /*5440*/  LEA R26, R3.reuse, R26, 0x3 ;  /* 0x0000001a031a7211 */ /* 0x040fe400078e18ff */
[C---:B------:R-:W-:Y:S01]  /*5450*/  LEA R28, R3.reuse, R28, 0x3 ;  /* 0x0000001c031c7211 */ /* 0x040fe200078e18ff */
[----:B------:R0:W-:Y:S01]  /*5460*/  STG.E desc[UR16][R38.64], R15 ;  /* 0x0000000f26007986 */ /* 0x0001e2000c101910 */
[----:B------:R-:W-:-:S03]  /*5470*/  LEA R30, R3, R30, 0x3 ;  /* 0x0000001e031e7211 */ /* 0x000fc600078e18ff */
[----:B------:R0:W-:Y:S04]  /*5480*/  STG.E desc[UR16][R40.64], R19 ;  /* 0x0000001328007986 */ /* 0x0001e8000c101910 */
[----:B------:R-:W-:Y:S05]  /*5490*/  @P1 BRA `(.L_x_39) ;  /* 0xfffffff8007c1947 */ /* 0x000fea000383ffff */
.L_x_38:
[----:B------:R-:W-:Y:S05]  /*54a0*/  @!P0 EXIT ;  /* 0x000000000000894d */ /* 0x000fea0003800000 */
[----:B------:R-:W-:Y:S02]  /*54b0*/  ISETP.GE.U32.AND P1, PT, R23, 0x4, PT ;  /* 0x000000041700780c */ /* 0x000fe40003f26070 */
[----:B------:R-:W-:-:S04]  /*54c0*/  LOP3.LUT R25, R0, 0x3, RZ, 0xc0, !PT ;  /* 0x0000000300197812 */ /* 0x000fc800078ec0ff */
[----:B------:R-:W-:-:S07]  /*54d0*/  ISETP.NE.AND P0, PT, R25, RZ, PT ;  /* 0x000000ff1900720c */ /* 0x000fce0003f05270 */
[----:B------:R-:W-:Y:S06]  /*54e0*/  @!P1 BRA `(.L_x_40) ;  /* 0x0000000000d09947 */ /* 0x000fec0003800000 */
[C---:B0-----:R-:W-:Y:S01]  /*54f0*/  LEA R14, R2.reuse, UR24, 0x2 ;  /* 0x00000018020e7c11 */ /* 0x041fe2000f8e10ff */
[----:B------:R-:W0:Y:S04]  /*5500*/  LDCU.64 UR6, c[0x0][0x3d0] ;  /* 0x00007a00ff0677ac */ /* 0x000e280008000a00 */
[----:B------:R-:W2:Y:S01]  /*5510*/  LDL.64 R10, [R14+0x2000] ;  /* 0x002000000e0a7983 */ /* 0x000ea20000100a00 */
[----:B------:R-:W4:Y:S03]  /*5520*/  LDCU.64 UR4, c[0x0][0x3c8] ;  /* 0x00007900ff0477ac */ /* 0x000f260008000a00 */
[----:B-1----:R-:W3:Y:S04]  /*5530*/  LDL.64 R4, [R14+0x3000] ;  /* 0x003000000e047983 */ /* 0x002ee80000100a00 */
[----:B------:R-:W3:Y:S04]  /*5540*/  LDL.64 R6, [R14+0x2008] ;  /* 0x002008000e067983 */ /* 0x000ee80000100a00 */
[----:B------:R0:W3:Y:S01]  /*5550*/  LDL.64 R8, [R14+0x3008] ;  /* 0x003008000e087983 */ /* 0x0000e20000100a00 */
[C---:B------:R-:W-:Y:S01]  /*5560*/  IMAD R12, R2.reuse, R3, RZ ;  /* 0x00000003020c7224 */ /* 0x040fe200078e02ff */
[----:B------:R-:W-:-:S04]  /*5570*/  IADD3 R2, PT, PT, R2, 0x4, RZ ;  /* 0x0000000402027810 */ /* 0x000fc80007ffe0ff */
[----:B------:R-:W-:Y:S02]  /*5580*/  IADD3 R16, PT, PT, R12, R3, RZ ;  /* 0x000000030c107210 */ /* 0x000fe40007ffe0ff */
[C---:B------:R-:W-:Y:S02]  /*5590*/  IADD3 R17, P1, PT, R37.reuse, R12, RZ ;  /* 0x0000000c25117210 */ /* 0x040fe40007f3e0ff */
[----:B------:R-:W-:Y:S01]  /*55a0*/  IADD3 R24, P2, PT, R37, R16, RZ ;  /* 0x0000001025187210 */ /* 0x000fe20007f5e0ff */
[----:B------:R-:W-:Y:S01]  /*55b0*/  IMAD.IADD R18, R16, 0x1, R3 ;  /* 0x0000000110127824 */ /* 0x000fe200078e0203 */
[-C--:B------:R-:W-:Y:S02]  /*55c0*/  LEA.HI.X.SX32 R12, R12, R36.reuse, 0x1, P1 ;  /* 0x000000240c0c7211 */ /* 0x080fe400008f0eff */
[----:B------:R-:W-:Y:S02]  /*55d0*/  SHF.L.U32 R13, R17, 0x2, RZ ;  /* 0x00000002110d7819 */ /* 0x000fe400000006ff */
[----:B------:R-:W-:-:S02]  /*55e0*/  LEA.HI.X.SX32 R15, R16, R36, 0x1, P2 ;  /* 0x00000024100f7211 */ /* 0x000fc400010f0eff */
[----:B------:R-:W-:Y:S02]  /*55f0*/  SHF.L.U64.HI R17, R17, 0x2, R12 ;  /* 0x0000000211117819 */ /* 0x000fe4000001020c */
[C---:B0-----:R-:W-:Y:S02]  /*5600*/  IADD3 R14, P2, PT, R13.reuse, UR6, RZ ;  /* 0x000000060d0e7c10 */ /* 0x041fe4000ff5e0ff */
[----:B----4-:R-:W-:Y:S02]  /*5610*/  IADD3 R12, P1, PT, R13, UR4, RZ ;  /* 0x000000040d0c7c10 */ /* 0x010fe4000ff3e0ff */
[C---:B------:R-:W-:Y:S02]  /*5620*/  SHF.L.U32 R21, R24.reuse, 0x2, RZ ;  /* 0x0000000218157819 */ /* 0x040fe400000006ff */
[----:B------:R-:W-:Y:S02]  /*5630*/  SHF.L.U64.HI R24, R24, 0x2, R15 ;  /* 0x0000000218187819 */ /* 0x000fe4000001020f */
[----:B------:R-:W-:-:S02]  /*5640*/  IADD3.X R15, PT, PT, R17, UR7, RZ, P2, !PT ;  /* 0x00000007110f7c10 */ /* 0x000fc400097fe4ff */
[----:B------:R-:W-:Y:S02]  /*5650*/  IADD3 R22, P2, PT, R37, R18, RZ ;  /* 0x0000001225167210 */ /* 0x000fe40007f5e0ff */
[----:B------:R-:W-:Y:S02]  /*5660*/  IADD3.X R13, PT, PT, R17, UR5, RZ, P1, !PT ;  /* 0x00000005110d7c10 */ /* 0x000fe40008ffe4ff */
[C---:B------:R-:W-:Y:S02]  /*5670*/  IADD3 R19, PT, PT, R18.reuse, R3, RZ ;  /* 0x0000000312137210 */ /* 0x040fe40007ffe0ff */
[----:B------:R-:W-:Y:S02]  /*5680*/  IADD3 R16, P1, PT, R21, UR4, RZ ;  /* 0x0000000415107c10 */ /* 0x000fe4000ff3e0ff */
[----:B------:R-:W-:Y:S02]  /*5690*/  LEA.HI.X.SX32 R23, R18, R36, 0x1, P2 ;  /* 0x0000002412177211 */ /* 0x000fe400010f0eff */
[----:B------:R-:W-:-:S02]  /*56a0*/  IADD3 R20, P2, PT, R37, R19, RZ ;  /* 0x0000001325147210 */ /* 0x000fc40007f5e0ff */
[C---:B------:R-:W-:Y:S02]  /*56b0*/  IADD3.X R17, PT, PT, R24.reuse, UR5, RZ, P1, !PT ;  /* 0x0000000518117c10 */ /* 0x040fe40008ffe4ff */
[----:B------:R-:W-:Y:S02]  /*56c0*/  IADD3 R18, P1, PT, R21, UR6, RZ ;  /* 0x0000000615127c10 */ /* 0x000fe4000ff3e0ff */
[----:B------:R-:W-:Y:S02]  /*56d0*/  LEA.HI.X.SX32 R21, R19, R36, 0x1, P2 ;  /* 0x0000002413157211 */ /* 0x000fe400010f0eff */
[----:B------:R-:W-:Y:S02]  /*56e0*/  IADD3.X R19, PT, PT, R24, UR7, RZ, P1, !PT ;  /* 0x0000000718137c10 */ /* 0x000fe40008ffe4ff */
[C---:B------:R-:W-:Y:S01]  /*56f0*/  SHF.L.U64.HI R23, R22.reuse, 0x2, R23 ;  /* 0x0000000216177819 */ /* 0x040fe20000010217 */
[----:B--2---:R0:W-:Y:S04]  /*5700*/  STG.E desc[UR16][R12.64], R10 ;  /* 0x0000000a0c007986 */ /* 0x0041e8000c101910 */
[----:B---3--:R1:W-:Y:S04]  /*5710*/  STG.E desc[UR16][R14.64], R4 ;  /* 0x000000040e007986 */ /* 0x0083e8000c101910 */
[----:B------:R2:W-:Y:S01]  /*5720*/  STG.E desc[UR16][R16.64], R11 ;  /* 0x0000000b10007986 */ /* 0x0005e2000c101910 */
[----:B0-----:R-:W-:-:S03]  /*5730*/  SHF.L.U32 R13, R22, 0x2, RZ ;  /* 0x00000002160d7819 */ /* 0x001fc600000006ff */
[----:B------:R4:W-:Y:S01]  /*5740*/  STG.E desc[UR16][R18.64], R5 ;  /* 0x0000000512007986 */ /* 0x0009e2000c101910 */
[C---:B------:R-:W-:Y:S02]  /*5750*/  SHF.L.U32 R10, R20.reuse, 0x2, RZ ;  /* 0x00000002140a7819 */ /* 0x040fe400000006ff */
[C---:B------:R-:W-:Y:S02]  /*5760*/  IADD3 R12, P1, PT, R13.reuse, UR4, RZ ;  /* 0x000000040d0c7c10 */ /* 0x040fe4000ff3e0ff */
[----:B------:R-:W-:Y:S02]  /*5770*/  SHF.L.U64.HI R22, R20, 0x2, R21 ;  /* 0x0000000214167819 */ /* 0x000fe40000010215 */
[----:B-1----:R-:W-:Y:S02]  /*5780*/  IADD3 R14, P2, PT, R13, UR6, RZ ;  /* 0x000000060d0e7c10 */ /* 0x002fe4000ff5e0ff */
[C---:B------:R-:W-:Y:S02]  /*5790*/  IADD3 R20, P3, PT, R10.reuse, UR4, RZ ;  /* 0x000000040a147c10 */ /* 0x040fe4000ff7e0ff */
[----:B------:R-:W-:-:S02]  /*57a0*/  IADD3 R10, P4, PT, R10, UR6, RZ ;  /* 0x000000060a0a7c10 */ /* 0x000fc4000ff9e0ff */
[C---:B------:R-:W-:Y:S02]  /*57b0*/  IADD3.X R13, PT, PT, R23.reuse, UR5, RZ, P1, !PT ;  /* 0x00000005170d7c10 */ /* 0x040fe40008ffe4ff */
[----:B------:R-:W-:Y:S02]  /*57c0*/  IADD3.X R15, PT, PT, R23, UR7, RZ, P2, !PT ;  /* 0x00000007170f7c10 */ /* 0x000fe400097fe4ff */
[C---:B------:R-:W-:Y:S01]  /*57d0*/  IADD3.X R21, PT, PT, R22.reuse, UR5, RZ, P3, !PT ;  /* 0x0000000516157c10 */ /* 0x040fe20009ffe4ff */
[----:B------:R4:W-:Y:S01]  /*57e0*/  STG.E desc[UR16][R12.64], R6 ;  /* 0x000000060c007986 */ /* 0x0009e2000c101910 */
[----:B--2---:R-:W-:-:S03]  /*57f0*/  IADD3.X R11, PT, PT, R22, UR7, RZ, P4, !PT ;  /* 0x00000007160b7c10 */ /* 0x004fc6000a7fe4ff */
[----:B------:R4:W-:Y:S04]  /*5800*/  STG.E desc[UR16][R14.64], R8 ;  /* 0x000000080e007986 */ /* 0x0009e8000c101910 */
[----:B------:R4:W-:Y:S04]  /*5810*/  STG.E desc[UR16][R20.64], R7 ;  /* 0x0000000714007986 */ /* 0x0009e8000c101910 */
[----:B------:R4:W-:Y:S02]  /*5820*/  STG.E desc[UR16][R10.64], R9 ;  /* 0x000000090a007986 */ /* 0x0009e4000c101910 */
.L_x_40:
[----:B------:R-:W-:Y:S05]  /*5830*/  @!P0 EXIT ;  /* 0x000000000000894d */ /* 0x000fea0003800000 */
[----:B------:R-:W-:Y:S02]  /*5840*/  ISETP.NE.AND P1, PT, R25, 0x1, PT ;  /* 0x000000011900780c */ /* 0x000fe40003f25270 */
[----:B------:R-:W-:-:S04]  /*5850*/  LOP3.LUT R0, R0, 0x1, RZ, 0xc0, !PT ;  /* 0x0000000100007812 */ /* 0x000fc800078ec0ff */
[----:B------:R-:W-:-:S07]  /*5860*/  ISETP.NE.U32.AND P0, PT, R0, 0x1, PT ;  /* 0x000000010000780c */ /* 0x000fce0003f05070 */
[----:B------:R-:W-:Y:S06]  /*5870*/  @!P1 BRA `(.L_x_41) ;  /* 0x0000000000709947 */ /* 0x000fec0003800000 */
[C---:B01----:R-:W-:Y:S01]  /*5880*/  LEA R4, R2.reuse, UR24, 0x2 ;  /* 0x0000001802047c11 */ /* 0x043fe2000f8e10ff */
[----:B------:R-:W0:Y:S04]  /*5890*/  LDCU.64 UR4, c[0x0][0x3c8] ;  /* 0x00007900ff0477ac */ /* 0x000e280008000a00 */
[----:B----4-:R-:W2:Y:S01]  /*58a0*/  LDL.64 R12, [R4+0x2000] ;  /* 0x00200000040c7983 */ /* 0x010ea20000100a00 */
[C---:B------:R-:W-:Y:S01]  /*58b0*/  IMAD R0, R2.reuse, R3, RZ ;  /* 0x0000000302007224 */ /* 0x040fe200078e02ff */
[----:B------:R-:W1:Y:S02]  /*58c0*/  LDCU.64 UR6, c[0x0][0x3d0] ;  /* 0x00007a00ff0677ac */ /* 0x000e640008000a00 */
[----:B------:R0:W4:Y:S01]  /*58d0*/  LDL.64 R14, [R4+0x3000] ;  /* 0x00300000040e7983 */ /* 0x0001220000100a00 */
[----:B------:R-:W-:-:S02]  /*58e0*/  IADD3 R2, PT, PT, R2, 0x2, RZ ;  /* 0x0000000202027810 */ /* 0x000fc40007ffe0ff */
[C---:B------:R-:W-:Y:S02]  /*58f0*/  IADD3 R6, PT, PT, R0.reuse, R3, RZ ;  /* 0x0000000300067210 */ /* 0x040fe40007ffe0ff */
[C---:B------:R-:W-:Y:S02]  /*5900*/  IADD3 R5, P1, PT, R37.reuse, R0, RZ ;  /* 0x0000000025057210 */ /* 0x040fe40007f3e0ff */
[----:B------:R-:W-:Y:S02]  /*5910*/  IADD3 R7, P2, PT, R37, R6, RZ ;  /* 0x0000000625077210 */ /* 0x000fe40007f5e0ff */
[-C--:B------:R-:W-:Y:S02]  /*5920*/  LEA.HI.X.SX32 R0, R0, R36.reuse, 0x1, P1 ;  /* 0x0000002400007211 */ /* 0x080fe400008f0eff */
[----:B------:R-:W-:Y:S01]  /*5930*/  LEA.HI.X.SX32 R8, R6, R36, 0x1, P2 ;  /* 0x0000002406087211 */ /* 0x000fe200010f0eff */
[----:B------:R-:W-:Y:S01]  /*5940*/  IMAD.SHL.U32 R10, R7, 0x4, RZ ;  /* 0x00000004070a7824 */ /* 0x000fe200078e00ff */
[----:B------:R-:W-:-:S02]  /*5950*/  SHF.L.U32 R6, R5, 0x2, RZ ;  /* 0x0000000205067819 */ /* 0x000fc400000006ff */
[----:B------:R-:W-:Y:S02]  /*5960*/  SHF.L.U64.HI R0, R5, 0x2, R0 ;  /* 0x0000000205007819 */ /* 0x000fe40000010200 */
[C---:B0-----:R-:W-:Y:S02]  /*5970*/  IADD3 R4, P1, PT, R6.reuse, UR4, RZ ;  /* 0x0000000406047c10 */ /* 0x041fe4000ff3e0ff */
[----:B------:R-:W-:Y:S02]  /*5980*/  SHF.L.U64.HI R11, R7, 0x2, R8 ;  /* 0x00000002070b7819 */ /* 0x000fe40000010208 */
[----:B-1----:R-:W-:Y:S02]  /*5990*/  IADD3 R6, P2, PT, R6, UR6, RZ ;  /* 0x0000000606067c10 */ /* 0x002fe4000ff5e0ff */
[C---:B------:R-:W-:Y:S02]  /*59a0*/  IADD3 R8, P3, PT, R10.reuse, UR4, RZ ;  /* 0x000000040a087c10 */ /* 0x040fe4000ff7e0ff */
[----:B------:R-:W-:-:S02]  /*59b0*/  IADD3 R10, P4, PT, R10, UR6, RZ ;  /* 0x000000060a0a7c10 */ /* 0x000fc4000ff9e0ff */
[C---:B------:R-:W-:Y:S02]  /*59c0*/  IADD3.X R5, PT, PT, R0.reuse, UR5, RZ, P1, !PT ;  /* 0x0000000500057c10 */ /* 0x040fe40008ffe4ff */
[----:B------:R-:W-:Y:S02]  /*59d0*/  IADD3.X R7, PT, PT, R0, UR7, RZ, P2, !PT ;  /* 0x0000000700077c10 */ /* 0x000fe400097fe4ff */
[C---:B------:R-:W-:Y:S02]  /*59e0*/  IADD3.X R9, PT, PT, R11.reuse, UR5, RZ, P3, !PT ;  /* 0x000000050b097c10 */ /* 0x040fe40009ffe4ff */
[----:B------:R-:W-:Y:S01]  /*59f0*/  IADD3.X R11, PT, PT, R11, UR7, RZ, P4, !PT ;  /* 0x000000070b0b7c10 */ /* 0x000fe2000a7fe4ff */
[----:B--2---:R2:W-:Y:S04]  /*5a00*/  STG.E desc[UR16][R4.64], R12 ;  /* 0x0000000c04007986 */ /* 0x0045e8000c101910 */
[----:B----4-:R2:W-:Y:S04]  /*5a10*/  STG.E desc[UR16][R6.64], R14 ;  /* 0x0000000e06007986 */ /* 0x0105e8000c101910 */
[----:B------:R2:W-:Y:S04]  /*5a20*/  STG.E desc[UR16][R8.64], R13 ;  /* 0x0000000d08007986 */ /* 0x0005e8000c101910 */
[----:B------:R2:W-:Y:S02]  /*5a30*/  STG.E desc[UR16][R10.64], R15 ;  /* 0x0000000f0a007986 */ /* 0x0005e4000c101910 */
.L_x_41:
[----:B------:R-:W-:Y:S05]  /*5a40*/  @P0 EXIT ;  /* 0x000000000000094d */ /* 0x000fea0003800000 */
[C---:B------:R-:W-:Y:S01]  /*5a50*/  LEA R0, R2.reuse, UR24, 0x2 ;  /* 0x0000001802007c11 */ /* 0x040fe2000f8e10ff */
[----:B------:R-:W3:Y:S04]  /*5a60*/  LDCU.64 UR4, c[0x0][0x3c8] ;  /* 0x00007900ff0477ac */ /* 0x000ee80008000a00 */
[----:B012-4-:R-:W2:Y:S01]  /*5a70*/  LDL R7, [R0+0x2000] ;  /* 0x0020000000077983 */ /* 0x017ea20000100800 */
[----:B------:R-:W0:Y:S03]  /*5a80*/  LDCU.64 UR6, c[0x0][0x3d0] ;  /* 0x00007a00ff0677ac */ /* 0x000e260008000a00 */
[----:B------:R-:W4:Y:S01]  /*5a90*/  LDL R9, [R0+0x3000] ;  /* 0x0030000000097983 */ /* 0x000f220000100800 */
[----:B------:R-:W-:-:S05]  /*5aa0*/  IMAD R2, R2, R3, RZ ;  /* 0x0000000302027224 */ /* 0x000fca00078e02ff */
[----:B------:R-:W-:-:S04]  /*5ab0*/  IADD3 R5, P0, PT, R37, R2, RZ ;  /* 0x0000000225057210 */ /* 0x000fc80007f1e0ff */
[----:B------:R-:W-:Y:S02]  /*5ac0*/  LEA.HI.X.SX32 R2, R2, R36, 0x1, P0 ;  /* 0x0000002402027211 */ /* 0x000fe400000f0eff */
[C---:B------:R-:W-:Y:S02]  /*5ad0*/  SHF.L.U32 R4, R5.reuse, 0x2, RZ ;  /* 0x0000000205047819 */ /* 0x040fe400000006ff */
[----:B------:R-:W-:Y:S02]  /*5ae0*/  SHF.L.U64.HI R5, R5, 0x2, R2 ;  /* 0x0000000205057819 */ /* 0x000fe40000010202 */
[C---:B---3--:R-:W-:Y:S02]  /*5af0*/  IADD3 R2, P0, PT, R4.reuse, UR4, RZ ;  /* 0x0000000404027c10 */ /* 0x048fe4000ff1e0ff */
[----:B0-----:R-:W-:Y:S02]  /*5b00*/  IADD3 R4, P1, PT, R4, UR6, RZ ;  /* 0x0000000604047c10 */ /* 0x001fe4000ff3e0ff */
[----:B------:R-:W-:-:S02]  /*5b10*/  IADD3.X R3, PT, PT, R5, UR5, RZ, P0, !PT ;  /* 0x0000000505037c10 */ /* 0x000fc400087fe4ff */
[----:B------:R-:W-:-:S03]  /*5b20*/  IADD3.X R5, PT, PT, R5, UR7, RZ, P1, !PT ;  /* 0x0000000705057c10 */ /* 0x000fc60008ffe4ff */
[----:B--2---:R-:W-:Y:S04]  /*5b30*/  STG.E desc[UR16][R2.64], R7 ;  /* 0x0000000702007986 */ /* 0x004fe8000c101910 */
[----:B----4-:R-:W-:Y:S01]  /*5b40*/  STG.E desc[UR16][R4.64], R9 ;  /* 0x0000000904007986 */ /* 0x010fe2000c101910 */
[----:B------:R-:W-:Y:S05]  /*5b50*/  EXIT ;  /* 0x000000000000794d */ /* 0x000fea0003800000 */
        .weak           $__internal_0_$__cuda_sm3x_div_rn_noftz_f32_slowpath
        .type           $__internal_0_$__cuda_sm3x_div_rn_noftz_f32_slowpath,@function
        .size           $__internal_0_$__cuda_sm3x_div_rn_noftz_f32_slowpath,(.L_x_74 - $__internal_0_$__cuda_sm3x_div_rn_noftz_f32_slowpath)
$__internal_0_$__cuda_sm3x_div_rn_noftz_f32_slowpath:
[----:B------:R-:W-:Y:S01]  /*5b60*/  SHF.R.U32.HI R8, RZ, 0x17, R31 ;  /* 0x00000017ff087819 */ /* 0x000fe2000001161f */
[----:B------:R-:W-:Y:S01]  /*5b70*/  BSSY.RECONVERGENT B0, `(.L_x_42) ;  /* 0x0000063000007945 */ /* 0x000fe20003800200 */
[----:B------:R-:W-:Y:S02]  /*5b80*/  SHF.R.U32.HI R47, RZ, 0x17, R4 ;  /* 0x00000017ff2f7819 */ /* 0x000fe40000011604 */
[----:B------:R-:W-:Y:S02]  /*5b90*/  LOP3.LUT R8, R8, 0xff, RZ, 0xc0, !PT ;  /* 0x000000ff08087812 */ /* 0x000fe400078ec0ff */
[----:B------:R-:W-:Y:S02]  /*5ba0*/  LOP3.LUT R47, R47, 0xff, RZ, 0xc0, !PT ;  /* 0x000000ff2f2f7812 */ /* 0x000fe400078ec0ff */
[----:B------:R-:W-:Y:S02]  /*5bb0*/  IADD3 R46, PT, PT, R8, -0x1, RZ ;  /* 0xffffffff082e7810 */ /* 0x000fe40007ffe0ff */
[----:B------:R-:W-:-:S02]  /*5bc0*/  IADD3 R45, PT, PT, R47, -0x1, RZ ;  /* 0xffffffff2f2d7810 */ /* 0x000fc40007ffe0ff */
[----:B------:R-:W-:Y:S02]  /*5bd0*/  ISETP.GT.U32.AND P0, PT, R46, 0xfd, PT ;  /* 0x000000fd2e00780c */ /* 0x000fe40003f04070 */
[----:B------:R-:W-:Y:S02]  /*5be0*/  MOV R49, R31 ;  /* 0x0000001f00317202 */ /* 0x000fe40000000f00 */
[----:B------:R-:W-:-:S13]  /*5bf0*/  ISETP.GT.U32.OR P0, PT, R45, 0xfd, P0 ;  /* 0x000000fd2d00780c */ /* 0x000fda0000704470 */
[----:B------:R-:W-:Y:S01]  /*5c00*/  @!P0 MOV R44, RZ ;  /* 0x000000ff002c8202 */ /* 0x000fe20000000f00 */
[----:B------:R-:W-:Y:S06]  /*5c10*/  @!P0 BRA `(.L_x_43) ;  /* 0x00000000005c8947 */ /* 0x000fec0003800000 */
[----:B------:R-:W-:Y:S02]  /*5c20*/  FSETP.GTU.FTZ.AND P0, PT, |R4|, +INF , PT ;  /* 0x7f8000000400780b */ /* 0x000fe40003f1c200 */
[----:B------:R-:W-:-:S04]  /*5c30*/  FSETP.GTU.FTZ.AND P1, PT, |R31|, +INF , PT ;  /* 0x7f8000001f00780b */ /* 0x000fc80003f3c200 */
[----:B------:R-:W-:-:S13]  /*5c40*/  PLOP3.LUT P0, PT, P0, P1, PT, 0xf8, 0x8f ;  /* 0x00000000008f781c */ /* 0x000fda0000703f70 */
[----:B------:R-:W-:Y:S05]  /*5c50*/  @P0 BRA `(.L_x_44) ;  /* 0x00000004004c0947 */ /* 0x000fea0003800000 */
[----:B------:R-:W-:-:S13]  /*5c60*/  LOP3.LUT P0, RZ, R49, 0x7fffffff, R4, 0xc8, !PT ;  /* 0x7fffffff31ff7812 */ /* 0x000fda000780c804 */
[----:B------:R-:W-:Y:S05]  /*5c70*/  @!P0 BRA `(.L_x_45) ;  /* 0x00000004003c8947 */ /* 0x000fea0003800000 */
[C---:B------:R-:W-:Y:S02]  /*5c80*/  FSETP.NEU.FTZ.AND P1, PT, |R4|.reuse, +INF , PT ;  /* 0x7f8000000400780b */ /* 0x040fe40003f3d200 */
[----:B------:R-:W-:Y:S02]  /*5c90*/  FSETP.NEU.FTZ.AND P2, PT, |R31|, +INF , PT ;  /* 0x7f8000001f00780b */ /* 0x000fe40003f5d200 */
[----:B------:R-:W-:-:S11]  /*5ca0*/  FSETP.NEU.FTZ.AND P0, PT, |R4|, +INF , PT ;  /* 0x7f8000000400780b */ /* 0x000fd60003f1d200 */
[----:B------:R-:W-:Y:S05]  /*5cb0*/  @!P2 BRA !P1, `(.L_x_45) ;  /* 0x00000004002ca947 */ /* 0x000fea0004800000 */
[----:B------:R-:W-:-:S04]  /*5cc0*/  LOP3.LUT P1, RZ, R4, 0x7fffffff, RZ, 0xc0, !PT ;  /* 0x7fffffff04ff7812 */ /* 0x000fc8000782c0ff */
[----:B------:R-:W-:-:S13]  /*5cd0*/  PLOP3.LUT P1, PT, P2, P1, PT, 0x2f, 0xf2 ;  /* 0x0000000000f2781c */ /* 0x000fda0001722577 */
[----:B------:R-:W-:Y:S05]  /*5ce0*/  @P1 BRA `(.L_x_46) ;  /* 0x0000000400181947 */ /* 0x000fea0003800000 */
[----:B------:R-:W-:-:S04]  /*5cf0*/  LOP3.LUT P1, RZ, R49, 0x7fffffff, RZ, 0xc0, !PT ;  /* 0x7fffffff31ff7812 */ /* 0x000fc8000782c0ff */
[----:B------:R-:W-:-:S13]  /*5d00*/  PLOP3.LUT P0, PT, P0, P1, PT, 0x2f, 0xf2 ;  /* 0x0000000000f2781c */ /* 0x000fda0000702577 */
[----:B------:R-:W-:Y:S05]  /*5d10*/  @P0 BRA `(.L_x_47) ;  /* 0x0000000400000947 */ /* 0x000fea0003800000 */
[----:B------:R-:W-:Y:S02]  /*5d20*/  ISETP.GE.AND P0, PT, R45, RZ, PT ;  /* 0x000000ff2d00720c */ /* 0x000fe40003f06270 */
[----:B------:R-:W-:-:S11]  /*5d30*/  ISETP.GE.AND P1, PT, R46, RZ, PT ;  /* 0x000000ff2e00720c */ /* 0x000fd60003f26270 */
[----:B------:R-:W-:Y:S01]  /*5d40*/  @P0 IMAD.MOV.U32 R44, RZ, RZ, RZ ;  /* 0x000000ffff2c0224 */ /* 0x000fe200078e00ff */
[----:B------:R-:W-:Y:S01]  /*5d50*/  @!P0 MOV R44, 0xffffffc0 ;  /* 0xffffffc0002c8802 */ /* 0x000fe20000000f00 */
[----:B------:R-:W-:Y:S01]  /*5d60*/  @!P0 FFMA R4, R4, 1.84467440737095516160e+19, RZ ;  /* 0x5f80000004048823 */ /* 0x000fe200000000ff */
[----:B------:R-:W-:Y:S02]  /*5d70*/  @!P1 FFMA R49, R31, 1.84467440737095516160e+19, RZ ;  /* 0x5f8000001f319823 */ /* 0x000fe400000000ff */
[----:B------:R-:W-:-:S07]  /*5d80*/  @!P1 IADD3 R44, PT, PT, R44, 0x40, RZ ;  /* 0x000000402c2c9810 */ /* 0x000fce0007ffe0ff */
.L_x_43:
[----:B------:R-:W-:Y:S01]  /*5d90*/  LEA R46, R8, 0xc0800000, 0x17 ;  /* 0xc0800000082e7811 */ /* 0x000fe200078eb8ff */
[----:B------:R-:W-:Y:S01]  /*5da0*/  BSSY.RECONVERGENT B1, `(.L_x_48) ;  /* 0x0000036000017945 */ /* 0x000fe20003800200 */
[----:B------:R-:W-:Y:S02]  /*5db0*/  IADD3 R47, PT, PT, R47, -0x7f, RZ ;  /* 0xffffff812f2f7810 */ /* 0x000fe40007ffe0ff */
[----:B------:R-:W-:-:S03]  /*5dc0*/  IADD3 R50, PT, PT, -R46, R49, RZ ;  /* 0x000000312e327210 */ /* 0x000fc60007ffe1ff */
[C---:B------:R-:W-:Y:S01]  /*5dd0*/  IMAD R4, R47.reuse, -0x800000, R4 ;  /* 0xff8000002f047824 */ /* 0x040fe200078e0204 */
[----:B------:R-:W0:Y:S01]  /*5de0*/  MUFU.RCP R46, R50 ;  /* 0x00000032002e7308 */ /* 0x000e220000001000 */
[----:B------:R-:W-:Y:S01]  /*5df0*/  FADD.FTZ R45, -R50, -RZ ;  /* 0x800000ff322d7221 */ /* 0x000fe20000010100 */
[----:B------:R-:W-:-:S04]  /*5e00*/  IADD3 R47, PT, PT, R47, 0x7f, -R8 ;  /* 0x0000007f2f2f7810 */ /* 0x000fc80007ffe808 */
[----:B------:R-:W-:Y:S01]  /*5e10*/  IADD3 R47, PT, PT, R47, R44, RZ ;  /* 0x0000002c2f2f7210 */ /* 0x000fe20007ffe0ff */
[----:B0-----:R-:W-:-:S04]  /*5e20*/  FFMA R49, R46, R45, 1 ;  /* 0x3f8000002e317423 */ /* 0x001fc8000000002d */
[----:B------:R-:W-:-:S04]  /*5e30*/  FFMA R49, R46, R49, R46 ;  /* 0x000000312e317223 */ /* 0x000fc8000000002e */
[----:B------:R-:W-:-:S04]  /*5e40*/  FFMA R46, R4, R49, RZ ;  /* 0x00000031042e7223 */ /* 0x000fc800000000ff */
[----:B------:R-:W-:-:S04]  /*5e50*/  FFMA R48, R45, R46, R4 ;  /* 0x0000002e2d307223 */ /* 0x000fc80000000004 */
[----:B------:R-:W-:-:S04]  /*5e60*/  FFMA R48, R49, R48, R46 ;  /* 0x0000003031307223 */ /* 0x000fc8000000002e */
[----:B------:R-:W-:-:S04]  /*5e70*/  FFMA R45, R45, R48, R4 ;  /* 0x000000302d2d7223 */ /* 0x000fc80000000004 */
[----:B------:R-:W-:-:S05]  /*5e80*/  FFMA R4, R49, R45, R48 ;  /* 0x0000002d31047223 */ /* 0x000fca0000000030 */
[----:B------:R-:W-:-:S04]  /*5e90*/  SHF.R.U32.HI R8, RZ, 0x17, R4 ;  /* 0x00000017ff087819 */ /* 0x000fc80000011604 */
[----:B------:R-:W-:-:S04]  /*5ea0*/  LOP3.LUT R8, R8, 0xff, RZ, 0xc0, !PT ;  /* 0x000000ff08087812 */ /* 0x000fc800078ec0ff */
[----:B------:R-:W-:-:S05]  /*5eb0*/  IADD3 R8, PT, PT, R8, R47, RZ ;  /* 0x0000002f08087210 */ /* 0x000fca0007ffe0ff */
[----:B------:R-:W-:-:S05]  /*5ec0*/  VIADD R44, R8, 0xffffffff ;  /* 0xffffffff082c7836 */ /* 0x000fca0000000000 */
[----:B------:R-:W-:-:S13]  /*5ed0*/  ISETP.GE.U32.AND P0, PT, R44, 0xfe, PT ;  /* 0x000000fe2c00780c */ /* 0x000fda0003f06070 */
[----:B------:R-:W-:Y:S05]  /*5ee0*/  @!P0 BRA `(.L_x_49) ;  /* 0x0000000000808947 */ /* 0x000fea0003800000 */
[----:B------:R-:W-:-:S13]  /*5ef0*/  ISETP.GT.AND P0, PT, R8, 0xfe, PT ;  /* 0x000000fe0800780c */ /* 0x000fda0003f04270 */
[----:B------:R-:W-:Y:S05]  /*5f00*/  @P0 BRA `(.L_x_50) ;  /* 0x00000000006c0947 */ /* 0x000fea0003800000 */
[----:B------:R-:W-:-:S13]  /*5f10*/  ISETP.GE.AND P0, PT, R8, 0x1, PT ;  /* 0x000000010800780c */ /* 0x000fda0003f06270 */
[----:B------:R-:W-:Y:S05]  /*5f20*/  @P0 BRA `(.L_x_51) ;  /* 0x0000000000740947 */ /* 0x000fea0003800000 */
[----:B------:R-:W-:Y:S02]  /*5f30*/  ISETP.GE.AND P0, PT, R8, -0x18, PT ;  /* 0xffffffe80800780c */ /* 0x000fe40003f06270 */
[----:B------:R-:W-:-:S11]  /*5f40*/  LOP3.LUT R4, R4, 0x80000000, RZ, 0xc0, !PT ;  /* 0x8000000004047812 */ /* 0x000fd600078ec0ff */
[----:B------:R-:W-:Y:S05]  /*5f50*/  @!P0 BRA `(.L_x_51) ;  /* 0x0000000000688947 */ /* 0x000fea0003800000 */
[CCC-:B------:R-:W-:Y:S01]  /*5f60*/  FFMA.RZ R44, R49.reuse, R45.reuse, R48.reuse ;  /* 0x0000002d312c7223 */ /* 0x1c0fe2000000c030 */
[C---:B------:R-:W-:Y:S01]  /*5f70*/  IADD3 R47, PT, PT, R8.reuse, 0x20, RZ ;  /* 0x00000020082f7810 */ /* 0x040fe20007ffe0ff */
[CCC-:B------:R-:W-:Y:S01]  /*5f80*/  FFMA.RP R46, R49.reuse, R45.reuse, R48.reuse ;  /* 0x0000002d312e7223 */ /* 0x1c0fe20000008030 */
[----:B------:R-:W-:Y:S01]  /*5f90*/  FFMA.RM R45, R49, R45, R48 ;  /* 0x0000002d312d7223 */ /* 0x000fe20000004030 */
[----:B------:R-:W-:Y:S02]  /*5fa0*/  ISETP.NE.AND P2, PT, R8, RZ, PT ;  /* 0x000000ff0800720c */ /* 0x000fe40003f45270 */
[----:B------:R-:W-:Y:S02]  /*5fb0*/  LOP3.LUT R44, R44, 0x7fffff, RZ, 0xc0, !PT ;  /* 0x007fffff2c2c7812 */ /* 0x000fe400078ec0ff */
[----:B------:R-:W-:Y:S02]  /*5fc0*/  ISETP.NE.AND P1, PT, R8, RZ, PT ;  /* 0x000000ff0800720c */ /* 0x000fe40003f25270 */
[----:B------:R-:W-:-:S02]  /*5fd0*/  LOP3.LUT R44, R44, 0x800000, RZ, 0xfc, !PT ;  /* 0x008000002c2c7812 */ /* 0x000fc400078efcff */
[----:B------:R-:W-:Y:S02]  /*5fe0*/  IADD3 R8, PT, PT, -R8, RZ, RZ ;  /* 0x000000ff08087210 */ /* 0x000fe40007ffe1ff */
[----:B------:R-:W-:Y:S02]  /*5ff0*/  SHF.L.U32 R47, R44, R47, RZ ;  /* 0x0000002f2c2f7219 */ /* 0x000fe400000006ff */
[----:B------:R-:W-:Y:S02]  /*6000*/  FSETP.NEU.FTZ.AND P0, PT, R46, R45, PT ;  /* 0x0000002d2e00720b */ /* 0x000fe40003f1d000 */
[----:B------:R-:W-:Y:S02]  /*6010*/  SEL R45, R8, RZ, P2 ;  /* 0x000000ff082d7207 */ /* 0x000fe40001000000 */
[----:B------:R-:W-:Y:S02]  /*6020*/  ISETP.NE.AND P1, PT, R47, RZ, P1 ;  /* 0x000000ff2f00720c */ /* 0x000fe40000f25270 */
[----:B------:R-:W-:-:S02]  /*6030*/  SHF.R.U32.HI R45, RZ, R45, R44 ;  /* 0x0000002dff2d7219 */ /* 0x000fc4000001162c */
[----:B------:R-:W-:Y:S02]  /*6040*/  PLOP3.LUT P0, PT, P0, P1, PT, 0xf8, 0x8f ;  /* 0x00000000008f781c */ /* 0x000fe40000703f70 */
[----:B------:R-:W-:Y:S02]  /*6050*/  SHF.R.U32.HI R47, RZ, 0x1, R45 ;  /* 0x00000001ff2f7819 */ /* 0x000fe4000001162d */
[----:B------:R-:W-:-:S04]  /*6060*/  SEL R8, RZ, 0x1, !P0 ;  /* 0x00000001ff087807 */ /* 0x000fc80004000000 */
[----:B------:R-:W-:-:S04]  /*6070*/  LOP3.LUT R8, R8, 0x1, R47, 0xf8, !PT ;  /* 0x0000000108087812 */ /* 0x000fc800078ef82f */
[----:B------:R-:W-:-:S04]  /*6080*/  LOP3.LUT R8, R8, R45, RZ, 0xc0, !PT ;  /* 0x0000002d08087212 */ /* 0x000fc800078ec0ff */
[----:B------:R-:W-:-:S04]  /*6090*/  IADD3 R47, PT, PT, R47, R8, RZ ;  /* 0x000000082f2f7210 */ /* 0x000fc80007ffe0ff */
[----:B------:R-:W-:Y:S01]  /*60a0*/  LOP3.LUT R4, R47, R4, RZ, 0xfc, !PT ;  /* 0x000000042f047212 */ /* 0x000fe200078efcff */
[----:B------:R-:W-:Y:S06]  /*60b0*/  BRA `(.L_x_51) ;  /* 0x0000000000107947 */ /* 0x000fec0003800000 */
.L_x_50:
[----:B------:R-:W-:-:S04]  /*60c0*/  LOP3.LUT R4, R4, 0x80000000, RZ, 0xc0, !PT ;  /* 0x8000000004047812 */ /* 0x000fc800078ec0ff */
[----:B------:R-:W-:Y:S01]  /*60d0*/  LOP3.LUT R4, R4, 0x7f800000, RZ, 0xfc, !PT ;  /* 0x7f80000004047812 */ /* 0x000fe200078efcff */
[----:B------:R-:W-:Y:S06]  /*60e0*/  BRA `(.L_x_51) ;  /* 0x0000000000047947 */ /* 0x000fec0003800000 */
.L_x_49:
[----:B------:R-:W-:-:S07]  /*60f0*/  LEA R4, R47, R4, 0x17 ;  /* 0x000000042f047211 */ /* 0x000fce00078eb8ff */
.L_x_51:
[----:B------:R-:W-:Y:S05]  /*6100*/  BSYNC.RECONVERGENT B1 ;  /* 0x0000000000017941 */ /* 0x000fea0003800200 */
.L_x_48:
[----:B------:R-:W-:Y:S05]  /*6110*/  BRA `(.L_x_52) ;  /* 0x0000000000207947 */ /* 0x000fea0003800000 */
.L_x_47:
[----:B------:R-:W-:-:S04]  /*6120*/  LOP3.LUT R4, R49, 0x80000000, R4, 0x48, !PT ;  /* 0x8000000031047812 */ /* 0x000fc800078e4804 */
[----:B------:R-:W-:Y:S01]  /*6130*/  LOP3.LUT R4, R4, 0x7f800000, RZ, 0xfc, !PT ;  /* 0x7f80000004047812 */ /* 0x000fe200078efcff */
[----:B------:R-:W-:Y:S06]  /*6140*/  BRA `(.L_x_52) ;  /* 0x0000000000147947 */ /* 0x000fec0003800000 */
.L_x_46:
[----:B------:R-:W-:Y:S01]  /*6150*/  LOP3.LUT R4, R49, 0x80000000, R4, 0x48, !PT ;  /* 0x8000000031047812 */ /* 0x000fe200078e4804 */
[----:B------:R-:W-:Y:S06]  /*6160*/  BRA `(.L_x_52) ;  /* 0x00000000000c7947 */ /* 0x000fec0003800000 */
.L_x_45:
[----:B------:R-:W0:Y:S01]  /*6170*/  MUFU.RSQ R4, -QNAN ;  /* 0xffc0000000047908 */ /* 0x000e220000001400 */
[----:B------:R-:W-:Y:S05]  /*6180*/  BRA `(.L_x_52) ;  /* 0x0000000000047947 */ /* 0x000fea0003800000 */
.L_x_44:
[----:B------:R-:W-:-:S07]  /*6190*/  FADD.FTZ R4, R4, R31 ;  /* 0x0000001f04047221 */ /* 0x000fce0000010000 */
.L_x_52:
[----:B------:R-:W-:Y:S05]  /*61a0*/  BSYNC.RECONVERGENT B0 ;  /* 0x0000000000007941 */ /* 0x000fea0003800200 */
.L_x_42:
[----:B------:R-:W-:Y:S01]  /*61b0*/  HFMA2 R45, -RZ, RZ, 0, 0 ;  /* 0x00000000ff2d7431 */ /* 0x000fe200000001ff */
[----:B------:R-:W-:-:S04]  /*61c0*/  MOV R44, R42 ;  /* 0x0000002a002c7202 */ /* 0x000fc80000000f00 */
[----:B0-----:R-:W-:Y:S05]  /*61d0*/  RET.REL.NODEC R44 `(_Z15kernel_backwardIfEviiiPKT_S2_S2_S2_S2_PS0_S3_S3_S3_) ;  /* 0xffffff9c2c887950 */ /* 0x001fea0003c3ffff */
.L_x_53:
[----:B------:R-:W-:-:S00]  /*61e0*/  BRA `(.L_x_53) ;  /* 0xfffffffc00fc7947 */ /* 0x000fc0000383ffff */
[----:B------:R-:W-:-:S00]  /*61f0*/  NOP ;  /* 0x0000000000007918 */ /* 0x000fc00000000000 */
        /* <DEDUP_REMOVED lines=8> */
.L_x_74:


//--------------------- .text._Z14kernel_forwardIfEviiiPKT_S2_S2_S2_PS0_ --------------------------
	.section	.text._Z14kernel_forwardIfEviiiPKT_S2_S2_S2_PS0_,"ax",@progbits
	.align	128
        .global         _Z14kernel_forwardIfEviiiPKT_S2_S2_S2_PS0_
        .type           _Z14kernel_forwardIfEviiiPKT_S2_S2_S2_PS0_,@function
        .size           _Z14kernel_forwardIfEviiiPKT_S2_S2_S2_PS0_,(.L_x_75 - _Z14kernel_forwardIfEviiiPKT_S2_S2_S2_PS0_)
        .other          _Z14kernel_forwardIfEviiiPKT_S2_S2_S2_PS0_,@"STO_CUDA_ENTRY STV_DEFAULT"
_Z14kernel_forwardIfEviiiPKT_S2_S2_S2_PS0_:
.text._Z14kernel_forwardIfEviiiPKT_S2_S2_S2_PS0_:
[----:B------:R-:W-:Y:S01]  /*0000*/  LDC R1, c[0x0][0x37c] ;  /* 0x0000df00ff017b82 */ /* 0x000fe20000000800 */
[----:B------:R-:W0:Y:S07]  /*0010*/  S2R R13, SR_TID.X ;  /* 0x00000000000d7919 */ /* 0x000e2e0000002100 */
[----:B------:R-:W1:Y:S01]  /*0020*/  S2UR UR4, SR_CTAID.X ;  /* 0x00000000000479c3 */ /* 0x000e620000002500 */
[----:B------:R-:W2:Y:S01]  /*0030*/  LDCU UR5, c[0x0][0x388] ;  /* 0x00007100ff0577ac */ /* 0x000ea20008000800 */
[----:B------:R-:W3:Y:S06]  /*0040*/  LDCU.64 UR6, c[0x0][0x358] ;  /* 0x00006b00ff0677ac */ /* 0x000eec0008000a00 */
[----:B------:R-:W1:Y:S08]  /*0050*/  LDC R15, c[0x0][0x384] ;  /* 0x0000e100ff0f7b82 */ /* 0x000e700000000800 */
[----:B------:R-:W4:Y:S01]  /*0060*/  LDC.64 R8, c[0x0][0x3a8] ;  /* 0x0000ea00ff087b82 */ /* 0x000f220000000a00 */
[----:B--2---:R-:W-:-:S07]  /*0070*/  MOV R0, UR5 ;  /* 0x0000000500007c02 */ /* 0x004fce0008000f00 */
[----:B------:R-:W2:Y:S01]  /*0080*/  LDC.64 R4, c[0x0][0x3b0] ;  /* 0x0000ec00ff047b82 */ /* 0x000ea20000000a00 */
[----:B-1----:R-:W-:-:S07]  /*0090*/  IMAD R3, R15, UR4, RZ ;  /* 0x000000040f037c24 */ /* 0x002fce000f8e02ff */
[----:B------:R-:W1:Y:S01]  /*00a0*/  LDC.64 R6, c[0x0][0x3a0] ;  /* 0x0000e800ff067b82 */ /* 0x000e620000000a00 */
[----:B0-----:R-:W-:-:S04]  /*00b0*/  IMAD R11, R3, R0, R13 ;  /* 0x00000000030b7224 */ /* 0x001fc800078e020d */
[----:B----4-:R-:W-:-:S03]  /*00c0*/  IMAD.WIDE R8, R11, 0x4, R8 ;  /* 0x000000040b087825 */ /* 0x010fc600078e0208 */
[----:B------:R-:W0:Y:S02]  /*00d0*/  LDC.64 R2, c[0x0][0x398] ;  /* 0x0000e600ff027b82 */ /* 0x000e240000000a00 */
[----:B---3--:R-:W3:Y:S01]  /*00e0*/  LDG.E.CONSTANT R19, desc[UR6][R8.64] ;  /* 0x0000000608137981 */ /* 0x008ee2000c1e9900 */
[----:B------:R-:W-:Y:S01]  /*00f0*/  ISETP.GE.AND P0, PT, R15, 0x2, PT ;  /* 0x000000020f00780c */ /* 0x000fe20003f06270 */
[----:B--2---:R-:W-:-:S04]  /*0100*/  IMAD.WIDE R4, R11, 0x4, R4 ;  /* 0x000000040b047825 */ /* 0x004fc800078e0204 */
[----:B-1----:R-:W-:-:S04]  /*0110*/  IMAD.WIDE R6, R11, 0x4, R6 ;  /* 0x000000040b067825 */ /* 0x002fc800078e0206 */
[----:B0-----:R-:W-:Y:S01]  /*0120*/  IMAD.WIDE.U32 R2, R13, 0x4, R2 ;  /* 0x000000040d027825 */ /* 0x001fe200078e0002 */
[----:B---3--:R0:W-:Y:S03]  /*0130*/  STG.E desc[UR6][R4.64], R19 ;  /* 0x0000001304007986 */ /* 0x0081e6000c101906 */
[----:B------:R-:W-:Y:S05]  /*0140*/  @!P0 EXIT ;  /* 0x000000000000894d */ /* 0x000fea0003800000 */
[----:B------:R1:W5:Y:S01]  /*0150*/  LDG.E.CONSTANT R14, desc[UR6][R2.64] ;  /* 0x00000006020e7981 */ /* 0x000362000c1e9900 */
[----:B------:R-:W2:Y:S03]  /*0160*/  LDC.64 R10, c[0x0][0x390] ;  /* 0x0000e400ff0a7b82 */ /* 0x000ea60000000a00 */
[----:B------:R1:W5:Y:S01]  /*0170*/  LDG.E.CONSTANT R21, desc[UR6][R6.64] ;  /* 0x0000000606157981 */ /* 0x000362000c1e9900 */
[C---:B------:R-:W-:Y:S01]  /*0180*/  ISETP.NE.AND P0, PT, R15.reuse, 0x2, PT ;  /* 0x000000020f00780c */ /* 0x040fe20003f05270 */
[----:B------:R-:W-:Y:S01]  /*0190*/  UMOV UR4, 0x1 ;  /* 0x0000000100047882 */ /* 0x000fe20000000000 */
[----:B------:R-:W-:Y:S01]  /*01a0*/  HFMA2 R22, -RZ, RZ, 1.875, 0 ;  /* 0x3f800000ff167431 */ /* 0x000fe200000001ff */
[----:B------:R-:W-:Y:S01]  /*01b0*/  IADD3 R15, PT, PT, R15, -0x1, RZ ;  /* 0xffffffff0f0f7810 */ /* 0x000fe20007ffe0ff */
[----:B--2---:R-:W-:-:S09]  /*01c0*/  IMAD.WIDE.U32 R10, R13, 0x4, R10 ;  /* 0x000000040d0a7825 */ /* 0x004fd200078e000a */
[----:B-1----:R-:W-:Y:S05]  /*01d0*/  @!P0 BRA `(.L_x_54) ;  /* 0x0000000800608947 */ /* 0x002fea0003800000 */
[----:B------:R1:W5:Y:S01]  /*01e0*/  LDG.E.CONSTANT R16, desc[UR6][R10.64] ;  /* 0x000000060a107981 */ /* 0x000362000c1e9900 */
[----:B------:R-:W2:Y:S01]  /*01f0*/  LDC R17, c[0x0][0x388] ;  /* 0x0000e200ff117b82 */ /* 0x000ea20000000800 */
[----:B------:R-:W-:Y:S01]  /*0200*/  LOP3.LUT R18, R15, 0xfffffffe, RZ, 0xc0, !PT ;  /* 0xfffffffe0f127812 */ /* 0x000fe200078ec0ff */
[----:B------:R-:W-:Y:S01]  /*0210*/  UMOV UR4, URZ ;  /* 0x000000ff00047c82 */ /* 0x000fe20008000000 */
[----:B------:R-:W-:Y:S02]  /*0220*/  MOV R22, 0x3f800000 ;  /* 0x3f80000000167802 */ /* 0x000fe40000000f00 */
[----:B------:R-:W-:-:S07]  /*0230*/  IADD3 R18, PT, PT, -R18, RZ, RZ ;  /* 0x000000ff12127210 */ /* 0x000fce0007ffe1ff */
.L_x_59:
[----:B-12---:R-:W-:-:S05]  /*0240*/  IMAD.WIDE R10, R17, 0x4, R6 ;  /* 0x00000004110a7825 */ /* 0x006fca00078e0206 */
[----:B------:R-:W2:Y:S01]  /*0250*/  LDG.E.CONSTANT R23, desc[UR6][R10.64] ;  /* 0x000000060a177981 */ /* 0x000ea2000c1e9900 */
[----:B------:R-:W-:-:S05]  /*0260*/  IMAD.WIDE R12, R17, 0x4, R8 ;  /* 0x00000004110c7825 */ /* 0x000fca00078e0208 */
[----:B------:R-:W3:Y:S01]  /*0270*/  LDG.E.CONSTANT R20, desc[UR6][R12.64] ;  /* 0x000000060c147981 */ /* 0x000ee2000c1e9900 */
[----:B------:R-:W-:Y:S01]  /*0280*/  HFMA2 R25, -RZ, RZ, 0.96630859375, -0.0022525787353515625 ;  /* 0x3bbb989dff197431 */ /* 0x000fe200000001ff */
[----:B------:R-:W-:Y:S01]  /*0290*/  MOV R27, 0x437c0000 ;  /* 0x437c0000001b7802 */ /* 0x000fe20000000f00 */
[----:B------:R-:W-:Y:S01]  /*02a0*/  BSSY.RECONVERGENT B0, `(.L_x_55) ;  /* 0x0000024000007945 */ /* 0x000fe20003800200 */
[----:B--2--5:R-:W-:-:S05]  /*02b0*/  FADD R0, R14, R23 ;  /* 0x000000170e007221 */ /* 0x024fca0000000000 */
[----:B------:R-:W-:-:S05]  /*02c0*/  FMNMX R2, R0, R21, !PT ;  /* 0x0000001500027209 */ /* 0x000fca0007800000 */
[----:B------:R-:W-:Y:S01]  /*02d0*/  FADD R3, -R2, R21 ;  /* 0x0000001502037221 */ /* 0x000fe20000000100 */
[----:B------:R-:W-:-:S03]  /*02e0*/  FADD R24, R0, -R2 ;  /* 0x8000000200187221 */ /* 0x000fc60000000000 */
[-C--:B------:R-:W-:Y:S01]  /*02f0*/  FFMA.SAT R0, R3, R25.reuse, 0.5 ;  /* 0x3f00000003007423 */ /* 0x080fe20000002019 */
[----:B------:R-:W-:-:S03]  /*0300*/  FFMA.SAT R2, R24, R25, 0.5 ;  /* 0x3f00000018027423 */ /* 0x000fc60000002019 */
[-C--:B------:R-:W-:Y:S01]  /*0310*/  FFMA.RM R0, R0, R27.reuse, 12582913 ;  /* 0x4b40000100007423 */ /* 0x080fe2000000401b */
[----:B------:R-:W-:-:S03]  /*0320*/  FFMA.RM R25, R2, R27, 12582913 ;  /* 0x4b40000102197423 */ /* 0x000fc6000000401b */
[C---:B------:R-:W-:Y:S01]  /*0330*/  FADD R2, R0.reuse, -12583039 ;  /* 0xcb40007f00027421 */ /* 0x040fe20000000000 */
[----:B------:R-:W-:-:S03]  /*0340*/  SHF.L.U32 R0, R0, 0x17, RZ ;  /* 0x0000001700007819 */ /* 0x000fc600000006ff */
[----:B------:R-:W-:-:S04]  /*0350*/  FFMA R2, R3, 1.4426950216293334961, -R2 ;  /* 0x3fb8aa3b03027823 */ /* 0x000fc80000000802 */
[----:B------:R-:W-:Y:S01]  /*0360*/  FFMA R2, R3, 1.925963033500011079e-08, R2 ;  /* 0x32a5706003027823 */ /* 0x000fe20000000002 */
[C---:B------:R-:W-:Y:S01]  /*0370*/  FADD R3, R25.reuse, -12583039 ;  /* 0xcb40007f19037421 */ /* 0x040fe20000000000 */
[----:B------:R-:W-:-:S03]  /*0380*/  SHF.L.U32 R25, R25, 0x17, RZ ;  /* 0x0000001719197819 */ /* 0x000fc600000006ff */
[C---:B------:R-:W-:Y:S02]  /*0390*/  FFMA R27, R24.reuse, 1.4426950216293334961, -R3 ;  /* 0x3fb8aa3b181b7823 */ /* 0x040fe40000000803 */
[----:B------:R-:W1:Y:S02]  /*03a0*/  MUFU.EX2 R3, R2 ;  /* 0x0000000200037308 */ /* 0x000e640000000800 */
[----:B------:R-:W-:-:S06]  /*03b0*/  FFMA R27, R24, 1.925963033500011079e-08, R27 ;  /* 0x32a57060181b7823 */ /* 0x000fcc000000001b */
[----:B------:R-:W2:Y:S01]  /*03c0*/  MUFU.EX2 R24, R27 ;  /* 0x0000001b00187308 */ /* 0x000ea20000000800 */
[----:B-1----:R-:W-:Y:S01]  /*03d0*/  FMUL R0, R0, R3 ;  /* 0x0000000300007220 */ /* 0x002fe20000400000 */
[----:B--2---:R-:W-:-:S04]  /*03e0*/  FMUL R25, R25, R24 ;  /* 0x0000001819197220 */ /* 0x004fc80000400000 */
[----:B------:R-:W-:Y:S01]  /*03f0*/  FFMA R29, R0, R22, R25 ;  /* 0x00000016001d7223 */ /* 0x000fe20000000019 */
[----:B---3--:R-:W-:-:S03]  /*0400*/  FMUL R25, R20, R25 ;  /* 0x0000001914197220 */ /* 0x008fc60000400000 */
[----:B------:R-:W1:Y:S01]  /*0410*/  MUFU.RCP R3, R29 ;  /* 0x0000001d00037308 */ /* 0x000e620000001000 */
[----:B------:R-:W-:-:S07]  /*0420*/  FFMA R0, R0, R19, R25 ;  /* 0x0000001300007223 */ /* 0x000fce0000000019 */
[----:B------:R-:W2:Y:S01]  /*0430*/  FCHK P0, R0, R29 ;  /* 0x0000001d00007302 */ /* 0x000ea20000000000 */
[----:B-1----:R-:W-:-:S04]  /*0440*/  FFMA R24, -R29, R3, 1 ;  /* 0x3f8000001d187423 */ /* 0x002fc80000000103 */
[----:B------:R-:W-:-:S04]  /*0450*/  FFMA R3, R3, R24, R3 ;  /* 0x0000001803037223 */ /* 0x000fc80000000003 */
[----:B------:R-:W-:-:S04]  /*0460*/  FFMA R2, R0, R3, RZ ;  /* 0x0000000300027223 */ /* 0x000fc800000000ff */
[----:B------:R-:W-:-:S04]  /*0470*/  FFMA R24, -R29, R2, R0 ;  /* 0x000000021d187223 */ /* 0x000fc80000000100 */
[----:B------:R-:W-:Y:S01]  /*0480*/  FFMA R3, R3, R24, R2 ;  /* 0x0000001803037223 */ /* 0x000fe20000000002 */
[----:B--2---:R-:W-:Y:S06]  /*0490*/  @!P0 BRA `(.L_x_56) ;  /* 0x0000000000108947 */ /* 0x004fec0003800000 */
[----:B------:R-:W-:Y:S02]  /*04a0*/  MOV R3, R29 ;  /* 0x0000001d00037202 */ /* 0x000fe40000000f00 */
[----:B------:R-:W-:-:S07]  /*04b0*/  MOV R2, 0x4d0 ;  /* 0x000004d000027802 */ /* 0x000fce0000000f00 */
[----:B0-----:R-:W-:Y:S05]  /*04c0*/  CALL.REL.NOINC `($__internal_1_$__cuda_sm3x_div_rn_noftz_f32_slowpath) ;  /* 0x00000008006c7944 */ /* 0x001fea0003c00000 */
[----:B------:R-:W-:-:S07]  /*04d0*/  MOV R3, R27 ;  /* 0x0000001b00037202 */ /* 0x000fce0000000f00 */
.L_x_56:
[----:B------:R-:W-:Y:S05]  /*04e0*/  BSYNC.RECONVERGENT B0 ;  /* 0x0000000000007941 */ /* 0x000fea0003800200 */
.L_x_55:
[----:B------:R-:W-:Y:S01]  /*04f0*/  FADD R2, R16, R21 ;  /* 0x0000001510027221 */ /* 0x000fe20000000000 */
[----:B------:R-:W-:-:S04]  /*0500*/  HFMA2 R0, -RZ, RZ, 0.96630859375, -0.0022525787353515625 ;  /* 0x3bbb989dff007431 */ /* 0x000fc800000001ff */
[----:B------:R-:W-:-:S05]  /*0510*/  FMNMX R21, R23, R2, !PT ;  /* 0x0000000217157209 */ /* 0x000fca0007800000 */
[--C-:B------:R-:W-:Y:S01]  /*0520*/  FADD R25, R2, -R21.reuse ;  /* 0x8000001502197221 */ /* 0x100fe20000000000 */
[----:B------:R-:W-:Y:S01]  /*0530*/  MOV R2, 0x437c0000 ;  /* 0x437c000000027802 */ /* 0x000fe20000000f00 */
[----:B------:R-:W-:Y:S02]  /*0540*/  FADD R23, R23, -R21 ;  /* 0x8000001517177221 */ /* 0x000fe40000000000 */
[----:B------:R-:W-:-:S04]  /*0550*/  FFMA.SAT R27, R25, R0, 0.5 ;  /* 0x3f000000191b7423 */ /* 0x000fc80000002000 */
[----:B------:R-:W-:-:S04]  /*0560*/  FFMA.RM R27, R27, R2, 12582913 ;  /* 0x4b4000011b1b7423 */ /* 0x000fc80000004002 */
[----:B------:R-:W-:-:S04]  /*0570*/  FADD R24, R27, -12583039 ;  /* 0xcb40007f1b187421 */ /* 0x000fc80000000000 */
[----:B------:R-:W-:-:S04]  /*0580*/  FFMA R24, R25, 1.4426950216293334961, -R24 ;  /* 0x3fb8aa3b19187823 */ /* 0x000fc80000000818 */
[----:B------:R-:W-:Y:S01]  /*0590*/  FFMA R28, R25, 1.925963033500011079e-08, R24 ;  /* 0x32a57060191c7823 */ /* 0x000fe20000000018 */
[----:B------:R-:W-:Y:S01]  /*05a0*/  SHF.L.U32 R24, R27, 0x17, RZ ;  /* 0x000000171b187819 */ /* 0x000fe200000006ff */
[----:B------:R-:W-:Y:S01]  /*05b0*/  FFMA.SAT R25, R23, R0, 0.5 ;  /* 0x3f00000017197423 */ /* 0x000fe20000002000 */
[----:B------:R-:W1:Y:S01]  /*05c0*/  LDC R27, c[0x0][0x388] ;  /* 0x0000e200ff1b7b82 */ /* 0x000e620000000800 */
[----:B------:R-:W2:Y:S02]  /*05d0*/  MUFU.EX2 R29, R28 ;  /* 0x0000001c001d7308 */ /* 0x000ea40000000800 */
[----:B------:R-:W-:-:S04]  /*05e0*/  FFMA.RM R25, R25, R2, 12582913 ;  /* 0x4b40000119197423 */ /* 0x000fc80000004002 */
[----:B------:R-:W-:-:S04]  /*05f0*/  FADD R26, R25, -12583039 ;  /* 0xcb40007f191a7421 */ /* 0x000fc80000000000 */
[----:B------:R-:W-:-:S04]  /*0600*/  FFMA R26, R23, 1.4426950216293334961, -R26 ;  /* 0x3fb8aa3b171a7823 */ /* 0x000fc8000000081a */
[----:B------:R-:W-:Y:S01]  /*0610*/  FFMA R26, R23, 1.925963033500011079e-08, R26 ;  /* 0x32a57060171a7823 */ /* 0x000fe2000000001a */
[----:B--2---:R-:W-:Y:S01]  /*0620*/  FMUL R24, R24, R29 ;  /* 0x0000001d18187220 */ /* 0x004fe20000400000 */
[----:B-1----:R-:W-:-:S05]  /*0630*/  IMAD.WIDE R10, R27, 0x4, R10 ;  /* 0x000000041b0a7825 */ /* 0x002fca00078e020a */
[----:B------:R1:W2:Y:S01]  /*0640*/  LDG.E.CONSTANT R23, desc[UR6][R10.64] ;  /* 0x000000060a177981 */ /* 0x0002a2000c1e9900 */
[----:B------:R-:W-:-:S06]  /*0650*/  IMAD.WIDE R12, R27, 0x4, R12 ;  /* 0x000000041b0c7825 */ /* 0x000fcc00078e020c */
[----:B------:R-:W3:Y:S01]  /*0660*/  LDG.E.CONSTANT R12, desc[UR6][R12.64] ;  /* 0x000000060c0c7981 */ /* 0x000ee2000c1e9900 */
[----:B------:R-:W4:Y:S01]  /*0670*/  MUFU.EX2 R26, R26 ;  /* 0x0000001a001a7308 */ /* 0x000f220000000800 */
[----:B------:R-:W-:Y:S01]  /*0680*/  SHF.L.U32 R25, R25, 0x17, RZ ;  /* 0x0000001719197819 */ /* 0x000fe200000006ff */
[----:B-1----:R-:W-:Y:S01]  /*0690*/  IMAD.WIDE R10, R17, 0x4, R4 ;  /* 0x00000004110a7825 */ /* 0x002fe200078e0204 */
[----:B------:R-:W-:Y:S04]  /*06a0*/  BSSY.RECONVERGENT B0, `(.L_x_57) ;  /* 0x0000029000007945 */ /* 0x000fe80003800200 */
[----:B------:R1:W-:Y:S01]  /*06b0*/  STG.E desc[UR6][R10.64], R3 ;  /* 0x000000030a007986 */ /* 0x0003e2000c101906 */
[----:B----4-:R-:W-:-:S04]  /*06c0*/  FMUL R25, R25, R26 ;  /* 0x0000001a19197220 */ /* 0x010fc80000400000 */
[----:B------:R-:W-:Y:S01]  /*06d0*/  FFMA R22, R24, R22, R25 ;  /* 0x0000001618167223 */ /* 0x000fe20000000019 */
[----:B------:R-:W-:-:S04]  /*06e0*/  FMUL R25, R20, R25 ;  /* 0x0000001914197220 */ /* 0x000fc80000400000 */
[----:B0-----:R-:W-:Y:S01]  /*06f0*/  FFMA R19, R24, R19, R25 ;  /* 0x0000001318137223 */ /* 0x001fe20000000019 */
[----:B--2---:R-:W-:-:S05]  /*0700*/  FADD R28, R14, R23 ;  /* 0x000000170e1c7221 */ /* 0x004fca0000000000 */
[----:B------:R-:W-:-:S05]  /*0710*/  FMNMX R27, R21, R28, !PT ;  /* 0x0000001c151b7209 */ /* 0x000fca0007800000 */
[--C-:B------:R-:W-:Y:S01]  /*0720*/  FADD R29, R21, -R27.reuse ;  /* 0x8000001b151d7221 */ /* 0x100fe20000000000 */
[----:B------:R-:W-:-:S03]  /*0730*/  FADD R31, R28, -R27 ;  /* 0x8000001b1c1f7221 */ /* 0x000fc60000000000 */
[-C--:B------:R-:W-:Y:S01]  /*0740*/  FFMA.SAT R27, R29, R0.reuse, 0.5 ;  /* 0x3f0000001d1b7423 */ /* 0x080fe20000002000 */
[----:B------:R-:W-:-:S03]  /*0750*/  FFMA.SAT R33, R31, R0, 0.5 ;  /* 0x3f0000001f217423 */ /* 0x000fc60000002000 */
[-C--:B------:R-:W-:Y:S01]  /*0760*/  FFMA.RM R27, R27, R2.reuse, 12582913 ;  /* 0x4b4000011b1b7423 */ /* 0x080fe20000004002 */
[----:B------:R-:W-:-:S03]  /*0770*/  FFMA.RM R33, R33, R2, 12582913 ;  /* 0x4b40000121217423 */ /* 0x000fc60000004002 */
[----:B------:R-:W-:Y:S01]  /*0780*/  FADD R0, R27, -12583039 ;  /* 0xcb40007f1b007421 */ /* 0x000fe20000000000 */
[----:B------:R-:W-:Y:S01]  /*0790*/  FADD R2, R33, -12583039 ;  /* 0xcb40007f21027421 */ /* 0x000fe20000000000 */
[----:B------:R-:W-:Y:S02]  /*07a0*/  SHF.L.U32 R27, R27, 0x17, RZ ;  /* 0x000000171b1b7819 */ /* 0x000fe400000006ff */
[----:B------:R-:W-:Y:S01]  /*07b0*/  FFMA R0, R29, 1.4426950216293334961, -R0 ;  /* 0x3fb8aa3b1d007823 */ /* 0x000fe20000000800 */
[----:B------:R-:W-:Y:S01]  /*07c0*/  FFMA R2, R31, 1.4426950216293334961, -R2 ;  /* 0x3fb8aa3b1f027823 */ /* 0x000fe20000000802 */
[----:B------:R-:W-:Y:S02]  /*07d0*/  SHF.L.U32 R33, R33, 0x17, RZ ;  /* 0x0000001721217819 */ /* 0x000fe400000006ff */
[----:B------:R-:W-:Y:S01]  /*07e0*/  FFMA R0, R29, 1.925963033500011079e-08, R0 ;  /* 0x32a570601d007823 */ /* 0x000fe20000000000 */
[----:B------:R-:W-:-:S05]  /*07f0*/  FFMA R2, R31, 1.925963033500011079e-08, R2 ;  /* 0x32a570601f027823 */ /* 0x000fca0000000002 */
[----:B------:R-:W0:Y:S08]  /*0800*/  MUFU.EX2 R0, R0 ;  /* 0x0000000000007308 */ /* 0x000e300000000800 */
[----:B------:R-:W2:Y:S01]  /*0810*/  MUFU.EX2 R2, R2 ;  /* 0x0000000200027308 */ /* 0x000ea20000000800 */
[----:B0-----:R-:W-:Y:S01]  /*0820*/  FMUL R27, R27, R0 ;  /* 0x000000001b1b7220 */ /* 0x001fe20000400000 */
[----:B--2---:R-:W-:-:S04]  /*0830*/  FMUL R33, R33, R2 ;  /* 0x0000000221217220 */ /* 0x004fc80000400000 */
[----:B------:R-:W-:Y:S01]  /*0840*/  FFMA R29, R22, R27, R33 ;  /* 0x0000001b161d7223 */ /* 0x000fe20000000021 */
[----:B---3--:R-:W-:-:S03]  /*0850*/  FMUL R0, R12, R33 ;  /* 0x000000210c007220 */ /* 0x008fc60000400000 */
[----:B------:R-:W0:Y:S01]  /*0860*/  MUFU.RCP R13, R29 ;  /* 0x0000001d000d7308 */ /* 0x000e220000001000 */
[----:B------:R-:W-:-:S07]  /*0870*/  FFMA R0, R19, R27, R0 ;  /* 0x0000001b13007223 */ /* 0x000fce0000000000 */
[----:B------:R-:W2:Y:S01]  /*0880*/  FCHK P0, R0, R29 ;  /* 0x0000001d00007302 */ /* 0x000ea20000000000 */
[----:B0-----:R-:W-:-:S04]  /*0890*/  FFMA R2, -R29, R13, 1 ;  /* 0x3f8000001d027423 */ /* 0x001fc8000000010d */
[----:B------:R-:W-:-:S04]  /*08a0*/  FFMA R13, R13, R2, R13 ;  /* 0x000000020d0d7223 */ /* 0x000fc8000000000d */
[----:B------:R-:W-:-:S04]  /*08b0*/  FFMA R2, R0, R13, RZ ;  /* 0x0000000d00027223 */ /* 0x000fc800000000ff */
[----:B------:R-:W-:-:S04]  /*08c0*/  FFMA R20, -R29, R2, R0 ;  /* 0x000000021d147223 */ /* 0x000fc80000000100 */
[----:B------:R-:W-:Y:S01]  /*08d0*/  FFMA R2, R13, R20, R2 ;  /* 0x000000140d027223 */ /* 0x000fe20000000002 */
[----:B-12---:R-:W-:Y:S06]  /*08e0*/  @!P0 BRA `(.L_x_58) ;  /* 0x0000000000108947 */ /* 0x006fec0003800000 */
[----:B------:R-:W-:Y:S02]  /*08f0*/  MOV R3, R29 ;  /* 0x0000001d00037202 */ /* 0x000fe40000000f00 */
[----:B------:R-:W-:-:S07]  /*0900*/  MOV R2, 0x920 ;  /* 0x0000092000027802 */ /* 0x000fce0000000f00 */
[----:B------:R-:W-:Y:S05]  /*0910*/  CALL.REL.NOINC `($__internal_1_$__cuda_sm3x_div_rn_noftz_f32_slowpath) ;  /* 0x0000000400587944 */ /* 0x000fea0003c00000 */
[----:B------:R-:W-:-:S07]  /*0920*/  MOV R2, R27 ;  /* 0x0000001b00027202 */ /* 0x000fce0000000f00 */
.L_x_58:
[----:B------:R-:W-:Y:S05]  /*0930*/  BSYNC.RECONVERGENT B0 ;  /* 0x0000000000007941 */ /* 0x000fea0003800200 */
.L_x_57:
[----:B------:R-:W-:Y:S01]  /*0940*/  FADD R0, R16, R21 ;  /* 0x0000001510007221 */ /* 0x000fe20000000000 */
[----:B------:R-:W-:Y:S01]  /*0950*/  HFMA2 R24, -RZ, RZ, 0.96630859375, -0.0022525787353515625 ;  /* 0x3bbb989dff187431 */ /* 0x000fe200000001ff */
[----:B------:R-:W-:Y:S01]  /*0960*/  MOV R25, 0x437c0000 ;  /* 0x437c000000197802 */ /* 0x000fe20000000f00 */
[----:B------:R-:W-:Y:S01]  /*0970*/  UIADD3 UR4, UPT, UPT, UR4, 0x2, URZ ;  /* 0x0000000204047890 */ /* 0x000fe2000fffe0ff */
[----:B------:R-:W-:Y:S02]  /*0980*/  IADD3 R18, PT, PT, R18, 0x2, RZ ;  /* 0x0000000212127810 */ /* 0x000fe40007ffe0ff */
[----:B------:R-:W-:Y:S02]  /*0990*/  FMNMX R21, R23, R0, !PT ;  /* 0x0000000017157209 */ /* 0x000fe40007800000 */
[----:B------:R-:W-:-:S03]  /*09a0*/  ISETP.NE.AND P0, PT, R18, RZ, PT ;  /* 0x000000ff1200720c */ /* 0x000fc60003f05270 */
[--C-:B------:R-:W-:Y:S01]  /*09b0*/  FADD R23, R23, -R21.reuse ;  /* 0x8000001517177221 */ /* 0x100fe20000000000 */
[----:B------:R-:W-:Y:S02]  /*09c0*/  FADD R3, R0, -R21 ;  /* 0x8000001500037221 */ /* 0x000fe40000000000 */
[----:B------:R-:W0:Y:S01]  /*09d0*/  LDC R0, c[0x0][0x388] ;  /* 0x0000e200ff007b82 */ /* 0x000e220000000800 */
[-C--:B------:R-:W-:Y:S01]  /*09e0*/  FFMA.SAT R20, R23, R24.reuse, 0.5 ;  /* 0x3f00000017147423 */ /* 0x080fe20000002018 */
[----:B------:R-:W-:-:S03]  /*09f0*/  FFMA.SAT R13, R3, R24, 0.5 ;  /* 0x3f000000030d7423 */ /* 0x000fc60000002018 */
[-C--:B------:R-:W-:Y:S01]  /*0a00*/  FFMA.RM R24, R20, R25.reuse, 12582913 ;  /* 0x4b40000114187423 */ /* 0x080fe20000004019 */
[----:B------:R-:W-:-:S03]  /*0a10*/  FFMA.RM R13, R13, R25, 12582913 ;  /* 0x4b4000010d0d7423 */ /* 0x000fc60000004019 */
[C---:B------:R-:W-:Y:S01]  /*0a20*/  FADD R20, R24.reuse, -12583039 ;  /* 0xcb40007f18147421 */ /* 0x040fe20000000000 */
[----:B------:R-:W-:-:S03]  /*0a30*/  SHF.L.U32 R24, R24, 0x17, RZ ;  /* 0x0000001718187819 */ /* 0x000fc600000006ff */
[----:B------:R-:W-:Y:S01]  /*0a40*/  FFMA R26, R23, 1.4426950216293334961, -R20 ;  /* 0x3fb8aa3b171a7823 */ /* 0x000fe20000000814 */
[C---:B------:R-:W-:Y:S01]  /*0a50*/  FADD R20, R13.reuse, -12583039 ;  /* 0xcb40007f0d147421 */ /* 0x040fe20000000000 */
[----:B------:R-:W-:Y:S02]  /*0a60*/  SHF.L.U32 R13, R13, 0x17, RZ ;  /* 0x000000170d0d7819 */ /* 0x000fe400000006ff */
[----:B------:R-:W-:Y:S01]  /*0a70*/  FFMA R26, R23, 1.925963033500011079e-08, R26 ;  /* 0x32a57060171a7823 */ /* 0x000fe2000000001a */
[----:B------:R-:W-:-:S03]  /*0a80*/  FFMA R20, R3, 1.4426950216293334961, -R20 ;  /* 0x3fb8aa3b03147823 */ /* 0x000fc60000000814 */
[----:B------:R-:W1:Y:S01]  /*0a90*/  MUFU.EX2 R23, R26 ;  /* 0x0000001a00177308 */ /* 0x000e620000000800 */
[----:B------:R-:W-:Y:S01]  /*0aa0*/  FFMA R20, R3, 1.925963033500011079e-08, R20 ;  /* 0x32a5706003147823 */ /* 0x000fe20000000014 */
[C---:B0-----:R-:W-:Y:S01]  /*0ab0*/  IMAD.WIDE R10, R0.reuse, 0x4, R10 ;  /* 0x00000004000a7825 */ /* 0x041fe200078e020a */
[----:B------:R-:W-:-:S05]  /*0ac0*/  LEA R17, R0, R17, 0x1 ;  /* 0x0000001100117211 */ /* 0x000fca00078e08ff */
[----:B------:R-:W0:Y:S01]  /*0ad0*/  MUFU.EX2 R20, R20 ;  /* 0x0000001400147308 */ /* 0x000e220000000800 */
[----:B------:R3:W-:Y:S01]  /*0ae0*/  STG.E desc[UR6][R10.64], R2 ;  /* 0x000000020a007986 */ /* 0x0007e2000c101906 */
[----:B-1----:R-:W-:-:S04]  /*0af0*/  FMUL R23, R24, R23 ;  /* 0x0000001718177220 */ /* 0x002fc80000400000 */
[----:B------:R-:W-:Y:S01]  /*0b00*/  FMUL R12, R12, R23 ;  /* 0x000000170c0c7220 */ /* 0x000fe20000400000 */
[----:B0-----:R-:W-:-:S04]  /*0b10*/  FMUL R13, R13, R20 ;  /* 0x000000140d0d7220 */ /* 0x001fc80000400000 */
[-C--:B------:R-:W-:Y:S01]  /*0b20*/  FFMA R22, R22, R13.reuse, R23 ;  /* 0x0000000d16167223 */ /* 0x080fe20000000017 */
[----:B------:R-:W-:Y:S01]  /*0b30*/  FFMA R19, R19, R13, R12 ;  /* 0x0000000d13137223 */ /* 0x000fe2000000000c */
[----:B---3--:R-:W-:Y:S06]  /*0b40*/  @P0 BRA `(.L_x_59) ;  /* 0xfffffff400bc0947 */ /* 0x008fec000383ffff */
[----:B------:R-:W-:-:S12]  /*0b50*/  UIADD3 UR4, UPT, UPT, UR4, 0x1, URZ ;  /* 0x0000000104047890 */ /* 0x000fd8000fffe0ff */
.L_x_54:
[----:B------:R-:W-:-:S04]  /*0b60*/  LOP3.LUT R15, R15, 0x1, RZ, 0xc0, !PT ;  /* 0x000000010f0f7812 */ /* 0x000fc800078ec0ff */
[----:B------:R-:W-:-:S13]  /*0b70*/  ISETP.NE.U32.AND P0, PT, R15, 0x1, PT ;  /* 0x000000010f00780c */ /* 0x000fda0003f05070 */
[----:B------:R-:W-:Y:S05]  /*0b80*/  @P0 EXIT ;  /* 0x000000000000094d */ /* 0x000fea0003800000 */
[----:B------:R-:W-:-:S04]  /*0b90*/  IMAD R11, R0, UR4, RZ ;  /* 0x00000004000b7c24 */ /* 0x000fc8000f8e02ff */
[----:B------:R-:W-:-:S06]  /*0ba0*/  IMAD.WIDE R6, R11, 0x4, R6 ;  /* 0x000000040b067825 */ /* 0x000fcc00078e0206 */
[----:B------:R-:W2:Y:S01]  /*0bb0*/  LDG.E.CONSTANT R7, desc[UR6][R6.64] ;  /* 0x0000000606077981 */ /* 0x000ea2000c1e9900 */
[----:B------:R-:W-:-:S06]  /*0bc0*/  IMAD.WIDE R8, R11, 0x4, R8 ;  /* 0x000000040b087825 */ /* 0x000fcc00078e0208 */
[----:B------:R1:W3:Y:S01]  /*0bd0*/  LDG.E.CONSTANT R8, desc[UR6][R8.64] ;  /* 0x0000000608087981 */ /* 0x0002e2000c1e9900 */
[----:B------:R-:W-:Y:S01]  /*0be0*/  HFMA2 R3, -RZ, RZ, 0.96630859375, -0.0022525787353515625 ;  /* 0x3bbb989dff037431 */ /* 0x000fe200000001ff */
[----:B------:R-:W-:Y:S01]  /*0bf0*/  MOV R13, 0x437c0000 ;  /* 0x437c0000000d7802 */ /* 0x000fe20000000f00 */
[----:B------:R-:W-:Y:S01]  /*0c00*/  BSSY.RECONVERGENT B0, `(.L_x_60) ;  /* 0x0000024000007945 */ /* 0x000fe20003800200 */
[----:B--2--5:R-:W-:-:S05]  /*0c10*/  FADD R14, R14, R7 ;  /* 0x000000070e0e7221 */ /* 0x024fca0000000000 */
[----:B------:R-:W-:-:S05]  /*0c20*/  FMNMX R0, R14, R21, !PT ;  /* 0x000000150e007209 */ /* 0x000fca0007800000 */
[----:B------:R-:W-:Y:S01]  /*0c30*/  FADD R14, R14, -R0 ;  /* 0x800000000e0e7221 */ /* 0x000fe20000000000 */
[----:B------:R-:W-:-:S03]  /*0c40*/  FADD R0, -R0, R21 ;  /* 0x0000001500007221 */ /* 0x000fc60000000100 */
[----:B------:R-:W-:-:S04]  /*0c50*/  FFMA.SAT R2, R14, R3, 0.5 ;  /* 0x3f0000000e027423 */ /* 0x000fc80000002003 */
[----:B------:R-:W-:Y:S01]  /*0c60*/  FFMA.RM R10, R2, R13, 12582913 ;  /* 0x4b400001020a7423 */ /* 0x000fe2000000400d */
[----:B------:R-:W-:-:S03]  /*0c70*/  FFMA.SAT R2, R0, R3, 0.5 ;  /* 0x3f00000000027423 */ /* 0x000fc60000002003 */
[----:B------:R-:W-:Y:S01]  /*0c80*/  FADD R3, R10, -12583039 ;  /* 0xcb40007f0a037421 */ /* 0x000fe20000000000 */
[----:B------:R-:W-:Y:S01]  /*0c90*/  FFMA.RM R2, R2, R13, 12582913 ;  /* 0x4b40000102027423 */ /* 0x000fe2000000400d */
[----:B------:R-:W-:Y:S02]  /*0ca0*/  SHF.L.U32 R10, R10, 0x17, RZ ;  /* 0x000000170a0a7819 */ /* 0x000fe400000006ff */
[----:B------:R-:W-:Y:S01]  /*0cb0*/  FFMA R7, R14, 1.4426950216293334961, -R3 ;  /* 0x3fb8aa3b0e077823 */ /* 0x000fe20000000803 */
[C---:B------:R-:W-:Y:S01]  /*0cc0*/  FADD R3, R2.reuse, -12583039 ;  /* 0xcb40007f02037421 */ /* 0x040fe20000000000 */
[----:B------:R-:W-:Y:S02]  /*0cd0*/  SHF.L.U32 R2, R2, 0x17, RZ ;  /* 0x0000001702027819 */ /* 0x000fe400000006ff */
[----:B------:R-:W-:Y:S01]  /*0ce0*/  FFMA R7, R14, 1.925963033500011079e-08, R7 ;  /* 0x32a570600e077823 */ /* 0x000fe20000000007 */
[----:B------:R-:W-:-:S04]  /*0cf0*/  FFMA R3, R0, 1.4426950216293334961, -R3 ;  /* 0x3fb8aa3b00037823 */ /* 0x000fc80000000803 */
[----:B------:R-:W-:Y:S01]  /*0d00*/  FFMA R3, R0, 1.925963033500011079e-08, R3 ;  /* 0x32a5706000037823 */ /* 0x000fe20000000003 */
[----:B------:R-:W1:Y:S08]  /*0d10*/  MUFU.EX2 R7, R7 ;  /* 0x0000000700077308 */ /* 0x000e700000000800 */
        /* <DEDUP_REMOVED lines=18> */
.L_x_61:
[----:B------:R-:W-:Y:S05]  /*0e40*/  BSYNC.RECONVERGENT B0 ;  /* 0x0000000000007941 */ /* 0x000fea0003800200 */
.L_x_60:
[----:B0-----:R-:W-:-:S05]  /*0e50*/  IMAD.WIDE R4, R11, 0x4, R4 ;  /* 0x000000040b047825 */ /* 0x001fca00078e0204 */
[----:B------:R-:W-:Y:S01]  /*0e60*/  STG.E desc[UR6][R4.64], R3 ;  /* 0x0000000304007986 */ /* 0x000fe2000c101906 */
[----:B------:R-:W-:Y:S05]  /*0e70*/  EXIT ;  /* 0x000000000000794d */ /* 0x000fea0003800000 */
        .weak           $__internal_1_$__cuda_sm3x_div_rn_noftz_f32_slowpath
        .type           $__internal_1_$__cuda_sm3x_div_rn_noftz_f32_slowpath,@function
        .size           $__internal_1_$__cuda_sm3x_div_rn_noftz_f32_slowpath,(.L_x_75 - $__internal_1_$__cuda_sm3x_div_rn_noftz_f32_slowpath)
$__internal_1_$__cuda_sm3x_div_rn_noftz_f32_slowpath:
[----:B------:R-:W-:Y:S01]  /*0e80*/  SHF.R.U32.HI R25, RZ, 0x17, R3 ;  /* 0x00000017ff197819 */ /* 0x000fe20000011603 */
[----:B------:R-:W-:Y:S01]  /*0e90*/  BSSY.RECONVERGENT B1, `(.L_x_62) ;  /* 0x0000062000017945 */ /* 0x000fe20003800200 */
[----:B------:R-:W-:Y:S02]  /*0ea0*/  SHF.R.U32.HI R26, RZ, 0x17, R0 ;  /* 0x00000017ff1a7819 */ /* 0x000fe40000011600 */
[----:B------:R-:W-:Y:S02]  /*0eb0*/  LOP3.LUT R25, R25, 0xff, RZ, 0xc0, !PT ;  /* 0x000000ff19197812 */ /* 0x000fe400078ec0ff */
[----:B------:R-:W-:Y:S02]  /*0ec0*/  LOP3.LUT R26, R26, 0xff, RZ, 0xc0, !PT ;  /* 0x000000ff1a1a7812 */ /* 0x000fe400078ec0ff */
[----:B------:R-:W-:Y:S02]  /*0ed0*/  IADD3 R28, PT, PT, R25, -0x1, RZ ;  /* 0xffffffff191c7810 */ /* 0x000fe40007ffe0ff */
[----:B------:R-:W-:-:S02]  /*0ee0*/  IADD3 R27, PT, PT, R26, -0x1, RZ ;  /* 0xffffffff1a1b7810 */ /* 0x000fc40007ffe0ff */
[----:B------:R-:W-:-:S04]  /*0ef0*/  ISETP.GT.U32.AND P0, PT, R28, 0xfd, PT ;  /* 0x000000fd1c00780c */ /* 0x000fc80003f04070 */
        /* <DEDUP_REMOVED lines=21> */
[----:B------:R-:W-:Y:S01]  /*1050*/  @P0 MOV R24, RZ ;  /* 0x000000ff00180202 */ /* 0x000fe20000000f00 */
[----:B------:R-:W-:Y:S01]  /*1060*/  @!P0 FFMA R0, R0, 1.84467440737095516160e+19, RZ ;  /* 0x5f80000000008823 */ /* 0x000fe200000000ff */
[----:B------:R-:W-:Y:S01]  /*1070*/  @!P0 MOV R24, 0xffffffc0 ;  /* 0xffffffc000188802 */ /* 0x000fe20000000f00 */
[----:B------:R-:W-:-:S03]  /*1080*/  @!P1 FFMA R3, R3, 1.84467440737095516160e+19, RZ ;  /* 0x5f80000003039823 */ /* 0x000fc600000000ff */
[----:B------:R-:W-:-:S07]  /*1090*/  @!P1 IADD3 R24, PT, PT, R24, 0x40, RZ ;  /* 0x0000004018189810 */ /* 0x000fce0007ffe0ff */
.L_x_63:
[----:B------:R-:W-:Y:S01]  /*10a0*/  LEA R28, R25, 0xc0800000, 0x17 ;  /* 0xc0800000191c7811 */ /* 0x000fe200078eb8ff */
[----:B------:R-:W-:Y:S01]  /*10b0*/  BSSY.RECONVERGENT B2, `(.L_x_68) ;  /* 0x0000036000027945 */ /* 0x000fe20003800200 */
[----:B------:R-:W-:Y:S02]  /*10c0*/  IADD3 R26, PT, PT, R26, -0x7f, RZ ;  /* 0xffffff811a1a7810 */ /* 0x000fe40007ffe0ff */
[----:B------:R-:W-:Y:S02]  /*10d0*/  IADD3 R27, PT, PT, -R28, R3, RZ ;  /* 0x000000031c1b7210 */ /* 0x000fe40007ffe1ff */
[C---:B------:R-:W-:Y:S01]  /*10e0*/  IADD3 R29, PT, PT, R26.reuse, 0x7f, -R25 ;  /* 0x0000007f1a1d7810 */ /* 0x040fe20007ffe819 */
[----:B------:R-:W-:Y:S01]  /*10f0*/  IMAD R0, R26, -0x800000, R0 ;  /* 0xff8000001a007824 */ /* 0x000fe200078e0200 */
[----:B------:R-:W0:Y:S01]  /*1100*/  MUFU.RCP R28, R27 ;  /* 0x0000001b001c7308 */ /* 0x000e220000001000 */
[----:B------:R-:W-:Y:S01]  /*1110*/  FADD.FTZ R3, -R27, -RZ ;  /* 0x800000ff1b037221 */ /* 0x000fe20000010100 */
[----:B------:R-:W-:-:S03]  /*1120*/  IADD3 R26, PT, PT, R29, R24, RZ ;  /* 0x000000181d1a7210 */ /* 0x000fc60007ffe0ff */
        /* <DEDUP_REMOVED lines=9> */
[----:B------:R-:W-:-:S04]  /*11c0*/  IADD3 R0, PT, PT, R29, R26, RZ ;  /* 0x0000001a1d007210 */ /* 0x000fc80007ffe0ff */
[----:B------:R-:W-:-:S04]  /*11d0*/  IADD3 R28, PT, PT, R0, -0x1, RZ ;  /* 0xffffffff001c7810 */ /* 0x000fc80007ffe0ff */
        /* <DEDUP_REMOVED lines=9> */
[CCC-:B------:R-:W-:Y:S01]  /*1270*/  FFMA.RP R26, R25.reuse, R3.reuse, R24.reuse ;  /* 0x00000003191a7223 */ /* 0x1c0fe20000008018 */
[CCC-:B------:R-:W-:Y:S01]  /*1280*/  FFMA.RM R29, R25.reuse, R3.reuse, R24.reuse ;  /* 0x00000003191d7223 */ /* 0x1c0fe20000004018 */
[----:B------:R-:W-:Y:S01]  /*1290*/  FFMA.RZ R3, R25, R3, R24 ;  /* 0x0000000319037223 */ /* 0x000fe2000000c018 */
[C---:B------:R-:W-:Y:S02]  /*12a0*/  IADD3 R24, PT, PT, R0.reuse, 0x20, RZ ;  /* 0x0000002000187810 */ /* 0x040fe40007ffe0ff */
[C---:B------:R-:W-:Y:S02]  /*12b0*/  ISETP.NE.AND P2, PT, R0.reuse, RZ, PT ;  /* 0x000000ff0000720c */ /* 0x040fe40003f45270 */
        /* <DEDUP_REMOVED lines=17> */
.L_x_70:
[----:B------:R-:W-:-:S04]  /*13d0*/  LOP3.LUT R27, R27, 0x80000000, RZ, 0xc0, !PT ;  /* 0x800000001b1b7812 */ /* 0x000fc800078ec0ff */
[----:B------:R-:W-:Y:S01]  /*13e0*/  LOP3.LUT R27, R27, 0x7f800000, RZ, 0xfc, !PT ;  /* 0x7f8000001b1b7812 */ /* 0x000fe200078efcff */
[----:B------:R-:W-:Y:S06]  /*13f0*/  BRA `(.L_x_71) ;  /* 0x0000000000047947 */ /* 0x000fec0003800000 */
.L_x_69:
[----:B------:R-:W-:-:S07]  /*1400*/  LEA R27, R26, R27, 0x17 ;  /* 0x0000001b1a1b7211 */ /* 0x000fce00078eb8ff */
.L_x_71:
[----:B------:R-:W-:Y:S05]  /*1410*/  BSYNC.RECONVERGENT B2 ;  /* 0x0000000000027941 */ /* 0x000fea0003800200 */
.L_x_68:
[----:B------:R-:W-:Y:S05]  /*1420*/  BRA `(.L_x_72) ;  /* 0x0000000000207947 */ /* 0x000fea0003800000 */
.L_x_67:
[----:B------:R-:W-:-:S04]  /*1430*/  LOP3.LUT R0, R3, 0x80000000, R0, 0x48, !PT ;  /* 0x8000000003007812 */ /* 0x000fc800078e4800 */
[----:B------:R-:W-:Y:S01]  /*1440*/  LOP3.LUT R27, R0, 0x7f800000, RZ, 0xfc, !PT ;  /* 0x7f800000001b7812 */ /* 0x000fe200078efcff */
[----:B------:R-:W-:Y:S06]  /*1450*/  BRA `(.L_x_72) ;  /* 0x0000000000147947 */ /* 0x000fec0003800000 */
.L_x_66:
[----:B------:R-:W-:Y:S01]  /*1460*/  LOP3.LUT R27, R3, 0x80000000, R0, 0x48, !PT ;  /* 0x80000000031b7812 */ /* 0x000fe200078e4800 */
[----:B------:R-:W-:Y:S06]  /*1470*/  BRA `(.L_x_72) ;  /* 0x00000000000c7947 */ /* 0x000fec0003800000 */
.L_x_65:
[----:B------:R-:W0:Y:S01]  /*1480*/  MUFU.RSQ R27, -QNAN ;  /* 0xffc00000001b7908 */ /* 0x000e220000001400 */
[----:B------:R-:W-:Y:S05]  /*1490*/  BRA `(.L_x_72) ;  /* 0x0000000000047947 */ /* 0x000fea0003800000 */
.L_x_64:
[----:B------:R-:W-:-:S07]  /*14a0*/  FADD.FTZ R27, R0, R3 ;  /* 0x00000003001b7221 */ /* 0x000fce0000010000 */
.L_x_72:
[----:B------:R-:W-:Y:S05]  /*14b0*/  BSYNC.RECONVERGENT B1 ;  /* 0x0000000000017941 */ /* 0x000fea0003800200 */
.L_x_62:
[----:B------:R-:W-:-:S04]  /*14c0*/  HFMA2 R3, -RZ, RZ, 0, 0 ;  /* 0x00000000ff037431 */ /* 0x000fc800000001ff */
[----:B0-----:R-:W-:Y:S05]  /*14d0*/  RET.REL.NODEC R2 `(_Z14kernel_forwardIfEviiiPKT_S2_S2_S2_PS0_) ;  /* 0xffffffe802c87950 */ /* 0x001fea0003c3ffff */
.L_x_73:
        /* <DEDUP_REMOVED lines=10> */
.L_x_75:


//--------------------- .nv.shared.reserved.0     --------------------------
	.section	.nv.shared.reserved.0,"aw",@nobits
	.weak		__nv_reservedSMEM_offset_0_alias
	.size		__nv_reservedSMEM_offset_0_alias, 0, 64
	.other		__nv_reservedSMEM_offset_0_alias,@"STO_CUDA_RESERVED_SHARED STV_DEFAULT"
__nv_reservedSMEM_offset_0_alias:
	.zero		0
	.zero		64


//--------------------- .nv.constant0._Z15kernel_backwardIfEviiiPKT_S2_S2_S2_S2_PS0_S3_S3_S3_ --------------------------
	.section	.nv.constant0._Z15kernel_backwardIfEviiiPKT_S2_S2_S2_S2_PS0_S3_S3_S3_,"a",@progbits
	.sectionflags	@""
	.align	4
.nv.constant0._Z15kernel_backwardIfEviiiPKT_S2_S2_S2_S2_PS0_S3_S3_S3_:
	.zero		984


//--------------------- .nv.constant0._Z14kernel_forwardIfEviiiPKT_S2_S2_S2_PS0_ --------------------------
	.section	.nv.constant0._Z14kernel_forwardIfEviiiPKT_S2_S2_S2_PS0_,"a",@progbits
	.sectionflags	@""
	.align	4
.nv.constant0._Z14kernel_forwardIfEviiiPKT_S2_S2_S2_PS0_:
	.zero		952


//--------------------- SYMBOLS --------------------------

	.type		.nv.reservedSmem.offset0,@object
	.size		.nv.reservedSmem.offset0,0x4
